//
// Generated by NVIDIA NVVM Compiler
//
// Compiler Build ID: CL-36424714
// Cuda compilation tools, release 13.0, V13.0.88
// Based on NVVM 20.0.0
//

.version 9.0
.target sm_100
.address_size 64

	// .globl	_Z16mergeSortInBlockPii
// _ZZ16mergeSortInBlockPiiE4ping has been demoted
// _ZZ16mergeSortInBlockPiiE4pong has been demoted

.visible .entry _Z16mergeSortInBlockPii(
	.param .u64 .ptr .align 1 _Z16mergeSortInBlockPii_param_0,
	.param .u32 _Z16mergeSortInBlockPii_param_1
)
{
	.reg .pred 	%p<29>;
	.reg .b32 	%r<160>;
	.reg .b64 	%rd<7>;
	// demoted variable
	.shared .align 4 .b8 _ZZ16mergeSortInBlockPiiE4ping[8192];
	// demoted variable
	.shared .align 4 .b8 _ZZ16mergeSortInBlockPiiE4pong[8192];
	ld.param.u64 	%rd2, [_Z16mergeSortInBlockPii_param_0];
	ld.param.u32 	%r73, [_Z16mergeSortInBlockPii_param_1];
	cvta.to.global.u64 	%rd1, %rd2;
	mov.u32 	%r159, %tid.x;
	setp.ge.s32 	%p1, %r159, %r73;
	@%p1 bra 	$L__BB0_3;
	mov.u32 	%r2, %ntid.x;
	mov.u32 	%r76, _ZZ16mergeSortInBlockPiiE4ping;
	mov.u32 	%r135, %r159;
$L__BB0_2:
	mul.wide.s32 	%rd3, %r135, 4;
	add.s64 	%rd4, %rd1, %rd3;
	ld.global.u32 	%r74, [%rd4];
	shl.b32 	%r75, %r135, 2;
	add.s32 	%r77, %r76, %r75;
	st.shared.u32 	[%r77], %r74;
	add.s32 	%r135, %r135, %r2;
	setp.lt.s32 	%p2, %r135, %r73;
	@%p2 bra 	$L__BB0_2;
$L__BB0_3:
	bar.sync 	0;
	setp.lt.s32 	%p3, %r73, 2;
	mov.u32 	%r136, _ZZ16mergeSortInBlockPiiE4ping;
	@%p3 bra 	$L__BB0_15;
	add.s32 	%r5, %r73, -1;
	mov.u32 	%r6, %ntid.x;
	shl.b32 	%r82, %r159, 1;
	or.b32  	%r7, %r82, 1;
	mov.u32 	%r139, _ZZ16mergeSortInBlockPiiE4pong;
	mov.u32 	%r138, _ZZ16mergeSortInBlockPiiE4ping;
	mov.b32 	%r137, 1;
$L__BB0_5:
	mov.u32 	%r11, %r138;
	shl.b32 	%r13, %r137, 1;
	mul.lo.s32 	%r141, %r13, %r159;
	setp.ge.s32 	%p4, %r141, %r73;
	@%p4 bra 	$L__BB0_28;
	add.s32 	%r15, %r137, -1;
	mul.lo.s32 	%r16, %r13, %r6;
	mad.lo.s32 	%r140, %r7, %r137, -1;
$L__BB0_7:
	add.s32 	%r83, %r140, %r137;
	min.s32 	%r20, %r83, %r5;
	min.s32 	%r21, %r140, %r5;
	add.s32 	%r84, %r15, %r141;
	min.s32 	%r22, %r84, %r5;
	add.s32 	%r85, %r84, %r137;
	min.s32 	%r23, %r85, %r5;
	add.s32 	%r24, %r22, 1;
	setp.gt.s32 	%p5, %r141, %r22;
	setp.ge.s32 	%p6, %r84, %r23;
	or.pred  	%p7, %p5, %p6;
	mov.u32 	%r151, %r141;
	mov.u32 	%r150, %r24;
	mov.u32 	%r149, %r141;
	@%p7 bra 	$L__BB0_10;
	shl.b32 	%r86, %r141, 2;
	add.s32 	%r148, %r139, %r86;
	mov.u32 	%r149, %r141;
	mov.u32 	%r150, %r24;
	mov.u32 	%r151, %r141;
$L__BB0_9:
	shl.b32 	%r87, %r151, 2;
	add.s32 	%r88, %r11, %r87;
	ld.shared.u32 	%r89, [%r88];
	shl.b32 	%r91, %r150, 2;
	add.s32 	%r92, %r11, %r91;
	ld.shared.u32 	%r93, [%r92];
	setp.gt.s32 	%p8, %r89, %r93;
	setp.le.s32 	%p9, %r89, %r93;
	selp.u32 	%r95, 1, 0, %p9;
	add.s32 	%r151, %r151, %r95;
	selp.u32 	%r96, 1, 0, %p8;
	add.s32 	%r150, %r150, %r96;
	min.s32 	%r97, %r89, %r93;
	add.s32 	%r149, %r149, 1;
	st.shared.u32 	[%r148], %r97;
	setp.le.s32 	%p10, %r151, %r22;
	setp.le.s32 	%p11, %r150, %r23;
	and.pred  	%p12, %p10, %p11;
	add.s32 	%r148, %r148, 4;
	@%p12 bra 	$L__BB0_9;
$L__BB0_10:
	setp.gt.s32 	%p13, %r151, %r22;
	mov.u32 	%r147, %r149;
	@%p13 bra 	$L__BB0_20;
	sub.s32 	%r99, %r24, %r151;
	and.b32  	%r29, %r99, 3;
	setp.eq.s32 	%p14, %r29, 0;
	mov.u32 	%r147, %r149;
	mov.u32 	%r146, %r151;
	@%p14 bra 	$L__BB0_19;
	add.s32 	%r146, %r151, 1;
	shl.b32 	%r100, %r151, 2;
	add.s32 	%r31, %r11, %r100;
	ld.shared.u32 	%r101, [%r31];
	add.s32 	%r147, %r149, 1;
	shl.b32 	%r102, %r149, 2;
	add.s32 	%r33, %r139, %r102;
	st.shared.u32 	[%r33], %r101;
	setp.eq.s32 	%p15, %r29, 1;
	@%p15 bra 	$L__BB0_19;
	add.s32 	%r146, %r151, 2;
	ld.shared.u32 	%r103, [%r31+4];
	add.s32 	%r147, %r149, 2;
	st.shared.u32 	[%r33+4], %r103;
	setp.eq.s32 	%p16, %r29, 2;
	@%p16 bra 	$L__BB0_19;
	add.s32 	%r146, %r151, 3;
	ld.shared.u32 	%r104, [%r31+8];
	add.s32 	%r147, %r149, 3;
	st.shared.u32 	[%r33+8], %r104;
	bra.uni 	$L__BB0_19;
$L__BB0_15:
	setp.ge.s32 	%p27, %r159, %r73;
	@%p27 bra 	$L__BB0_18;
	mov.u32 	%r9, %ntid.x;
$L__BB0_17:
	shl.b32 	%r132, %r159, 2;
	add.s32 	%r133, %r136, %r132;
	ld.shared.u32 	%r134, [%r133];
	mul.wide.s32 	%rd5, %r159, 4;
	add.s64 	%rd6, %rd1, %rd5;
	st.global.u32 	[%rd6], %r134;
	add.s32 	%r159, %r159, %r9;
	setp.lt.s32 	%p28, %r159, %r73;
	@%p28 bra 	$L__BB0_17;
$L__BB0_18:
	ret;
$L__BB0_19:
	sub.s32 	%r105, %r21, %r151;
	setp.lt.u32 	%p17, %r105, 3;
	@%p17 bra 	$L__BB0_20;
	bra.uni 	$L__BB0_29;
$L__BB0_20:
	setp.gt.s32 	%p19, %r150, %r23;
	@%p19 bra 	$L__BB0_27;
	sub.s32 	%r115, %r20, %r150;
	add.s32 	%r116, %r115, 1;
	and.b32  	%r50, %r116, 3;
	setp.eq.s32 	%p20, %r50, 0;
	mov.u32 	%r153, %r147;
	mov.u32 	%r154, %r150;
	@%p20 bra 	$L__BB0_25;
	add.s32 	%r154, %r150, 1;
	shl.b32 	%r117, %r150, 2;
	add.s32 	%r52, %r11, %r117;
	ld.shared.u32 	%r118, [%r52];
	add.s32 	%r153, %r147, 1;
	shl.b32 	%r119, %r147, 2;
	add.s32 	%r54, %r139, %r119;
	st.shared.u32 	[%r54], %r118;
	setp.eq.s32 	%p21, %r50, 1;
	@%p21 bra 	$L__BB0_25;
	add.s32 	%r154, %r150, 2;
	ld.shared.u32 	%r120, [%r52+4];
	add.s32 	%r153, %r147, 2;
	st.shared.u32 	[%r54+4], %r120;
	setp.eq.s32 	%p22, %r50, 2;
	@%p22 bra 	$L__BB0_25;
	add.s32 	%r154, %r150, 3;
	ld.shared.u32 	%r121, [%r52+8];
	add.s32 	%r153, %r147, 3;
	st.shared.u32 	[%r54+8], %r121;
$L__BB0_25:
	setp.lt.u32 	%p23, %r115, 3;
	@%p23 bra 	$L__BB0_27;
$L__BB0_26:
	shl.b32 	%r123, %r154, 2;
	add.s32 	%r124, %r11, %r123;
	ld.shared.u32 	%r125, [%r124];
	shl.b32 	%r126, %r153, 2;
	add.s32 	%r127, %r139, %r126;
	st.shared.u32 	[%r127], %r125;
	ld.shared.u32 	%r128, [%r124+4];
	st.shared.u32 	[%r127+4], %r128;
	add.s32 	%r129, %r154, 3;
	ld.shared.u32 	%r130, [%r124+8];
	st.shared.u32 	[%r127+8], %r130;
	add.s32 	%r154, %r154, 4;
	ld.shared.u32 	%r131, [%r124+12];
	add.s32 	%r153, %r153, 4;
	st.shared.u32 	[%r127+12], %r131;
	setp.ne.s32 	%p24, %r129, %r20;
	@%p24 bra 	$L__BB0_26;
$L__BB0_27:
	add.s32 	%r141, %r141, %r16;
	setp.lt.s32 	%p25, %r141, %r73;
	add.s32 	%r140, %r141, %r15;
	@%p25 bra 	$L__BB0_7;
$L__BB0_28:
	bar.sync 	0;
	setp.lt.s32 	%p26, %r13, %r73;
	mov.u32 	%r136, %r139;
	mov.u32 	%r137, %r13;
	mov.u32 	%r138, %r139;
	mov.u32 	%r139, %r11;
	@%p26 bra 	$L__BB0_5;
	bra.uni 	$L__BB0_15;
$L__BB0_29:
	shl.b32 	%r106, %r146, 2;
	add.s32 	%r107, %r11, %r106;
	ld.shared.u32 	%r108, [%r107];
	shl.b32 	%r109, %r147, 2;
	add.s32 	%r110, %r139, %r109;
	st.shared.u32 	[%r110], %r108;
	ld.shared.u32 	%r111, [%r107+4];
	st.shared.u32 	[%r110+4], %r111;
	add.s32 	%r112, %r146, 3;
	ld.shared.u32 	%r113, [%r107+8];
	st.shared.u32 	[%r110+8], %r113;
	add.s32 	%r146, %r146, 4;
	ld.shared.u32 	%r114, [%r107+12];
	add.s32 	%r147, %r147, 4;
	st.shared.u32 	[%r110+12], %r114;
	setp.eq.s32 	%p18, %r112, %r21;
	@%p18 bra 	$L__BB0_20;
	bra.uni 	$L__BB0_29;

}
	// .globl	_Z15mergeBlockPairsPiS_ii
.visible .entry _Z15mergeBlockPairsPiS_ii(
	.param .u64 .ptr .align 1 _Z15mergeBlockPairsPiS_ii_param_0,
	.param .u64 .ptr .align 1 _Z15mergeBlockPairsPiS_ii_param_1,
	.param .u32 _Z15mergeBlockPairsPiS_ii_param_2,
	.param .u32 _Z15mergeBlockPairsPiS_ii_param_3
)
{
	.reg .pred 	%p<26>;
	.reg .b32 	%r<143>;
	.reg .b64 	%rd<35>;

	ld.param.u64 	%rd5, [_Z15mergeBlockPairsPiS_ii_param_0];
	ld.param.u64 	%rd6, [_Z15mergeBlockPairsPiS_ii_param_1];
	ld.param.u32 	%r68, [_Z15mergeBlockPairsPiS_ii_param_2];
	ld.param.u32 	%r69, [_Z15mergeBlockPairsPiS_ii_param_3];
	cvta.to.global.u64 	%rd1, %rd6;
	cvta.to.global.u64 	%rd2, %rd5;
	mov.u32 	%r70, %ctaid.x;
	mov.u32 	%r71, %ntid.x;
	mov.u32 	%r72, %tid.x;
	mad.lo.s32 	%r73, %r70, %r71, %r72;
	mul.lo.s32 	%r74, %r69, %r73;
	shl.b32 	%r1, %r74, 1;
	add.s32 	%r75, %r68, 2047;
	shr.s32 	%r76, %r75, 31;
	shr.u32 	%r77, %r76, 21;
	add.s32 	%r78, %r75, %r77;
	shr.s32 	%r2, %r78, 11;
	setp.ge.s32 	%p1, %r1, %r2;
	@%p1 bra 	$L__BB1_24;
	add.s32 	%r3, %r1, %r69;
	setp.ge.s32 	%p2, %r3, %r2;
	@%p2 bra 	$L__BB1_24;
	shl.b32 	%r4, %r1, 11;
	shl.b32 	%r79, %r3, 11;
	add.s32 	%r80, %r79, -1;
	add.s32 	%r81, %r68, -1;
	min.s32 	%r5, %r80, %r81;
	shl.b32 	%r82, %r69, 11;
	add.s32 	%r83, %r80, %r82;
	min.s32 	%r6, %r83, %r81;
	add.s32 	%r7, %r5, 1;
	setp.gt.s32 	%p3, %r4, %r5;
	setp.gt.s32 	%p4, %r79, %r6;
	or.pred  	%p5, %p3, %p4;
	mov.u32 	%r117, %r4;
	mov.u32 	%r118, %r7;
	mov.u32 	%r126, %r4;
	@%p5 bra 	$L__BB1_3;
	bra.uni 	$L__BB1_25;
$L__BB1_3:
	setp.lt.s32 	%p11, %r5, %r117;
	@%p11 bra 	$L__BB1_10;
	sub.s32 	%r92, %r7, %r117;
	and.b32  	%r11, %r92, 3;
	setp.eq.s32 	%p12, %r11, 0;
	mov.u32 	%r124, %r117;
	@%p12 bra 	$L__BB1_7;
	neg.s32 	%r120, %r11;
	mov.u32 	%r124, %r117;
$L__BB1_6:
	.pragma "nounroll";
	mul.wide.s32 	%rd13, %r126, 4;
	add.s64 	%rd14, %rd1, %rd13;
	mul.wide.s32 	%rd15, %r124, 4;
	add.s64 	%rd16, %rd2, %rd15;
	add.s32 	%r124, %r124, 1;
	ld.global.u32 	%r93, [%rd16];
	add.s32 	%r126, %r126, 1;
	st.global.u32 	[%rd14], %r93;
	add.s32 	%r120, %r120, 1;
	setp.ne.s32 	%p13, %r120, 0;
	@%p13 bra 	$L__BB1_6;
$L__BB1_7:
	sub.s32 	%r94, %r5, %r117;
	setp.lt.u32 	%p14, %r94, 3;
	@%p14 bra 	$L__BB1_10;
	add.s64 	%rd3, %rd1, 8;
	sub.s32 	%r133, %r124, %r5;
	add.s32 	%r132, %r124, -1;
$L__BB1_9:
	mul.wide.s32 	%rd17, %r126, 4;
	add.s64 	%rd18, %rd3, %rd17;
	add.s32 	%r95, %r132, 1;
	mul.wide.s32 	%rd19, %r95, 4;
	add.s64 	%rd20, %rd2, %rd19;
	ld.global.u32 	%r96, [%rd20];
	st.global.u32 	[%rd18+-8], %r96;
	ld.global.u32 	%r97, [%rd20+4];
	st.global.u32 	[%rd18+-4], %r97;
	ld.global.u32 	%r98, [%rd20+8];
	st.global.u32 	[%rd18], %r98;
	ld.global.u32 	%r99, [%rd20+12];
	add.s32 	%r126, %r126, 4;
	st.global.u32 	[%rd18+4], %r99;
	add.s32 	%r133, %r133, 4;
	add.s32 	%r132, %r132, 4;
	setp.eq.s32 	%p15, %r133, 1;
	@%p15 bra 	$L__BB1_10;
	bra.uni 	$L__BB1_9;
$L__BB1_10:
	setp.lt.s32 	%p16, %r6, %r118;
	@%p16 bra 	$L__BB1_17;
	sub.s32 	%r100, %r6, %r118;
	add.s32 	%r101, %r100, 1;
	and.b32  	%r31, %r101, 3;
	setp.eq.s32 	%p17, %r31, 0;
	@%p17 bra 	$L__BB1_14;
	neg.s32 	%r127, %r31;
$L__BB1_13:
	.pragma "nounroll";
	mul.wide.s32 	%rd21, %r126, 4;
	add.s64 	%rd22, %rd1, %rd21;
	mul.wide.s32 	%rd23, %r118, 4;
	add.s64 	%rd24, %rd2, %rd23;
	add.s32 	%r118, %r118, 1;
	ld.global.u32 	%r102, [%rd24];
	add.s32 	%r126, %r126, 1;
	st.global.u32 	[%rd22], %r102;
	add.s32 	%r127, %r127, 1;
	setp.ne.s32 	%p18, %r127, 0;
	@%p18 bra 	$L__BB1_13;
$L__BB1_14:
	setp.lt.u32 	%p19, %r100, 3;
	@%p19 bra 	$L__BB1_17;
	add.s64 	%rd4, %rd1, 8;
	sub.s32 	%r139, %r118, %r6;
	add.s32 	%r138, %r118, -1;
$L__BB1_16:
	mul.wide.s32 	%rd25, %r126, 4;
	add.s64 	%rd26, %rd4, %rd25;
	add.s32 	%r104, %r138, 1;
	mul.wide.s32 	%rd27, %r104, 4;
	add.s64 	%rd28, %rd2, %rd27;
	ld.global.u32 	%r105, [%rd28];
	st.global.u32 	[%rd26+-8], %r105;
	ld.global.u32 	%r106, [%rd28+4];
	st.global.u32 	[%rd26+-4], %r106;
	ld.global.u32 	%r107, [%rd28+8];
	st.global.u32 	[%rd26], %r107;
	ld.global.u32 	%r108, [%rd28+12];
	add.s32 	%r126, %r126, 4;
	st.global.u32 	[%rd26+4], %r108;
	add.s32 	%r139, %r139, 4;
	add.s32 	%r138, %r138, 4;
	setp.eq.s32 	%p20, %r139, 1;
	@%p20 bra 	$L__BB1_17;
	bra.uni 	$L__BB1_16;
$L__BB1_17:
	setp.lt.s32 	%p21, %r6, %r4;
	@%p21 bra 	$L__BB1_24;
	add.s32 	%r109, %r6, 1;
	and.b32  	%r49, %r109, 3;
	setp.eq.s32 	%p22, %r49, 0;
	mov.u32 	%r137, %r4;
	@%p22 bra 	$L__BB1_21;
	neg.s32 	%r135, %r49;
	mov.u32 	%r137, %r4;
$L__BB1_20:
	.pragma "nounroll";
	mul.wide.s32 	%rd29, %r137, 4;
	add.s64 	%rd30, %rd2, %rd29;
	add.s64 	%rd31, %rd1, %rd29;
	ld.global.u32 	%r110, [%rd31];
	st.global.u32 	[%rd30], %r110;
	add.s32 	%r137, %r137, 1;
	add.s32 	%r135, %r135, 1;
	setp.ne.s32 	%p23, %r135, 0;
	@%p23 bra 	$L__BB1_20;
$L__BB1_21:
	sub.s32 	%r111, %r6, %r4;
	setp.lt.u32 	%p24, %r111, 3;
	@%p24 bra 	$L__BB1_24;
	sub.s32 	%r142, %r137, %r6;
	add.s32 	%r141, %r137, -1;
$L__BB1_23:
	add.s32 	%r112, %r141, 1;
	mul.wide.s32 	%rd32, %r112, 4;
	add.s64 	%rd33, %rd1, %rd32;
	ld.global.u32 	%r113, [%rd33];
	add.s64 	%rd34, %rd2, %rd32;
	st.global.u32 	[%rd34], %r113;
	ld.global.u32 	%r114, [%rd33+4];
	st.global.u32 	[%rd34+4], %r114;
	ld.global.u32 	%r115, [%rd33+8];
	st.global.u32 	[%rd34+8], %r115;
	ld.global.u32 	%r116, [%rd33+12];
	st.global.u32 	[%rd34+12], %r116;
	add.s32 	%r142, %r142, 4;
	add.s32 	%r141, %r141, 4;
	setp.ne.s32 	%p25, %r142, 1;
	@%p25 bra 	$L__BB1_23;
$L__BB1_24:
	ret;
$L__BB1_25:
	mul.wide.s32 	%rd7, %r117, 4;
	add.s64 	%rd8, %rd2, %rd7;
	ld.global.u32 	%r84, [%rd8];
	mul.wide.s32 	%rd9, %r118, 4;
	add.s64 	%rd10, %rd2, %rd9;
	ld.global.u32 	%r86, [%rd10];
	setp.gt.s32 	%p6, %r84, %r86;
	setp.le.s32 	%p7, %r84, %r86;
	selp.u32 	%r88, 1, 0, %p7;
	add.s32 	%r117, %r117, %r88;
	selp.u32 	%r89, 1, 0, %p6;
	add.s32 	%r118, %r118, %r89;
	min.s32 	%r90, %r84, %r86;
	add.s32 	%r29, %r126, 1;
	mul.wide.s32 	%rd11, %r126, 4;
	add.s64 	%rd12, %rd1, %rd11;
	st.global.u32 	[%rd12], %r90;
	setp.le.s32 	%p8, %r117, %r5;
	setp.le.s32 	%p9, %r118, %r6;
	and.pred  	%p10, %p8, %p9;
	mov.u32 	%r126, %r29;
	@%p10 bra 	$L__BB1_25;
	bra.uni 	$L__BB1_3;

}


// ===== COMPILED SASS (sm_100) =====

	.target	sm_100

	.elftype	@"ET_EXEC"


//--------------------- .note.nv.tkinfo           --------------------------
	.section	.note.nv.tkinfo,"",@"SHT_NOTE"
	.sectionflags	@"SHF_NOTE_NV_TKINFO"
	.tkinfo
        /*0018*/ 	.word	0x00000002
        /*0030*/ 	.string	""
        /*0030*/ 	.string	"ptxas"
        /*0030*/ 	.string	"Cuda compilation tools, release 13.0, V13.0.88"
        /*0030*/ 	.string	"Build cuda_13.0.r13.0/compiler.36424714_0"
        /*0030*/ 	.string	"-arch sm_100 -m 64 "



//--------------------- .note.nv.cuinfo           --------------------------
	.section	.note.nv.cuinfo,"",@"SHT_NOTE"
	.sectionflags	@"SHF_NOTE_NV_CUINFO"
        /*0018*/ 	.short	0x0002
        /*001a*/ 	.short	0x0064
        /*001c*/ 	.short	0x0082
	.zero		2


//--------------------- .nv.info                  --------------------------
	.section	.nv.info,"",@"SHT_CUDA_INFO"
	.align	4


	//----- nvinfo : EIATTR_REGCOUNT
	.align		4
        /*0000*/ 	.byte	0x04, 0x2f
        /*0002*/ 	.short	(.L_1 - .L_0)
	.align		4
.L_0:
        /*0004*/ 	.word	index@(_Z16mergeSortInBlockPii)
        /*0008*/ 	.word	0x0000001d


	//----- nvinfo : EIATTR_FRAME_SIZE
	.align		4
.L_1:
        /*000c*/ 	.byte	0x04, 0x11
        /*000e*/ 	.short	(.L_3 - .L_2)
	.align		4
.L_2:
        /*0010*/ 	.word	index@(_Z16mergeSortInBlockPii)
        /*0014*/ 	.word	0x00000000


	//----- nvinfo : EIATTR_REGCOUNT
	.align		4
.L_3:
        /*0018*/ 	.byte	0x04, 0x2f
        /*001a*/ 	.short	(.L_5 - .L_4)
	.align		4
.L_4:
        /*001c*/ 	.word	index@(_Z15mergeBlockPairsPiS_ii)
        /*0020*/ 	.word	0x0000001a


	//----- nvinfo : EIATTR_FRAME_SIZE
	.align		4
.L_5:
        /*0024*/ 	.byte	0x04, 0x11
        /*0026*/ 	.short	(.L_7 - .L_6)
	.align		4
.L_6:
        /*0028*/ 	.word	index@(_Z15mergeBlockPairsPiS_ii)
        /*002c*/ 	.word	0x00000000


	//----- nvinfo : EIATTR_MIN_STACK_SIZE
	.align		4
.L_7:
        /*0030*/ 	.byte	0x04, 0x12
        /*0032*/ 	.short	(.L_9 - .L_8)
	.align		4
.L_8:
        /*0034*/ 	.word	index@(_Z15mergeBlockPairsPiS_ii)
        /*0038*/ 	.word	0x00000000


	//----- nvinfo : EIATTR_MIN_STACK_SIZE
	.align		4
.L_9:
        /*003c*/ 	.byte	0x04, 0x12
        /*003e*/ 	.short	(.L_11 - .L_10)
	.align		4
.L_10:
        /*0040*/ 	.word	index@(_Z16mergeSortInBlockPii)
        /*0044*/ 	.word	0x00000000
.L_11:


//--------------------- .nv.compat                --------------------------
	.section	.nv.compat,"",@"SHT_CUDA_COMPAT_INFO"
	.align	4
        /*0000*/ 	.byte	0x02, 0x09, 0x00, 0x00, 0x02, 0x02, 0x01, 0x00, 0x02, 0x05, 0x05, 0x00, 0x03, 0x07, 0x01, 0x01
        /*0010*/ 	.byte	0x02, 0x03, 0x00, 0x00, 0x02, 0x06, 0x01, 0x00, 0x04, 0x0b, 0x08, 0x00, 0x09, 0x00, 0x00, 0x00
        /*0020*/ 	.byte	0x00, 0x00, 0x00, 0x00


//--------------------- .nv.info._Z15mergeBlockPairsPiS_ii --------------------------
	.section	.nv.info._Z15mergeBlockPairsPiS_ii,"",@"SHT_CUDA_INFO"
	.sectionflags	@""
	.align	4


	//----- nvinfo : EIATTR_CUDA_API_VERSION
	.align		4
        /*0000*/ 	.byte	0x04, 0x37
        /*0002*/ 	.short	(.L_13 - .L_12)
.L_12:
        /*0004*/ 	.word	0x00000082


	//----- nvinfo : EIATTR_KPARAM_INFO
	.align		4
.L_13:
        /*0008*/ 	.byte	0x04, 0x17
        /*000a*/ 	.short	(.L_15 - .L_14)
.L_14:
        /*000c*/ 	.word	0x00000000
        /*0010*/ 	.short	0x0003
        /*0012*/ 	.short	0x0014
        /*0014*/ 	.byte	0x00, 0xf0, 0x11, 0x00


	//----- nvinfo : EIATTR_KPARAM_INFO
	.align		4
.L_15:
        /*0018*/ 	.byte	0x04, 0x17
        /*001a*/ 	.short	(.L_17 - .L_16)
.L_16:
        /*001c*/ 	.word	0x00000000
        /*0020*/ 	.short	0x0002
        /*0022*/ 	.short	0x0010
        /*0024*/ 	.byte	0x00, 0xf0, 0x11, 0x00


	//----- nvinfo : EIATTR_KPARAM_INFO
	.align		4
.L_17:
        /*0028*/ 	.byte	0x04, 0x17
        /*002a*/ 	.short	(.L_19 - .L_18)
.L_18:
        /*002c*/ 	.word	0x00000000
        /*0030*/ 	.short	0x0001
        /*0032*/ 	.short	0x0008
        /*0034*/ 	.byte	0x00, 0xf5, 0x21, 0x00


	//----- nvinfo : EIATTR_KPARAM_INFO
	.align		4
.L_19:
        /*0038*/ 	.byte	0x04, 0x17
        /*003a*/ 	.short	(.L_21 - .L_20)
.L_20:
        /*003c*/ 	.word	0x00000000
        /*0040*/ 	.short	0x0000
        /*0042*/ 	.short	0x0000
        /*0044*/ 	.byte	0x00, 0xf5, 0x21, 0x00


	//----- nvinfo : EIATTR_SPARSE_MMA_MASK
	.align		4
.L_21:
        /*0048*/ 	.byte	0x03, 0x50
        /*004a*/ 	.short	0x0000


	//----- nvinfo : EIATTR_MAXREG_COUNT
	.align		4
        /*004c*/ 	.byte	0x03, 0x1b
        /*004e*/ 	.short	0x00ff


	//----- nvinfo : EIATTR_MERCURY_ISA_VERSION
	.align		4
        /*0050*/ 	.byte	0x03, 0x5f
        /*0052*/ 	.short	0x0101


	//----- nvinfo : EIATTR_VRC_CTA_INIT_COUNT
	.align		4
        /*0054*/ 	.byte	0x02, 0x4a
	.zero		1
	.zero		1


	//----- nvinfo : EIATTR_EXIT_INSTR_OFFSETS
	.align		4
        /*0058*/ 	.byte	0x04, 0x1c
        /*005a*/ 	.short	(.L_23 - .L_22)


	//   ....[0]....
.L_22:
        /*005c*/ 	.word	0x000000d0


	//   ....[1]....
        /*0060*/ 	.word	0x00000100


	//   ....[2]....
        /*0064*/ 	.word	0x00000960


	//   ....[3]....
        /*0068*/ 	.word	0x00000ab0


	//   ....[4]....
        /*006c*/ 	.word	0x00000bf0


	//----- nvinfo : EIATTR_CRS_STACK_SIZE
	.align		4
.L_23:
        /*0070*/ 	.byte	0x04, 0x1e
        /*0072*/ 	.short	(.L_25 - .L_24)
.L_24:
        /*0074*/ 	.word	0x00000000


	//----- nvinfo : EIATTR_CBANK_PARAM_SIZE
	.align		4
.L_25:
        /*0078*/ 	.byte	0x03, 0x19
        /*007a*/ 	.short	0x0018


	//----- nvinfo : EIATTR_PARAM_CBANK
	.align		4
        /*007c*/ 	.byte	0x04, 0x0a
        /*007e*/ 	.short	(.L_27 - .L_26)
	.align		4
.L_26:
        /*0080*/ 	.word	index@(.nv.constant0._Z15mergeBlockPairsPiS_ii)
        /*0084*/ 	.short	0x0380
        /*0086*/ 	.short	0x0018


	//----- nvinfo : EIATTR_SW_WAR
	.align		4
.L_27:
        /*0088*/ 	.byte	0x04, 0x36
        /*008a*/ 	.short	(.L_29 - .L_28)
.L_28:
        /*008c*/ 	.word	0x00000008
.L_29:


//--------------------- .nv.info._Z16mergeSortInBlockPii --------------------------
	.section	.nv.info._Z16mergeSortInBlockPii,"",@"SHT_CUDA_INFO"
	.sectionflags	@""
	.align	4


	//----- nvinfo : EIATTR_CUDA_API_VERSION
	.align		4
        /*0000*/ 	.byte	0x04, 0x37
        /*0002*/ 	.short	(.L_31 - .L_30)
.L_30:
        /*0004*/ 	.word	0x00000082


	//----- nvinfo : EIATTR_KPARAM_INFO
	.align		4
.L_31:
        /*0008*/ 	.byte	0x04, 0x17
        /*000a*/ 	.short	(.L_33 - .L_32)
.L_32:
        /*000c*/ 	.word	0x00000000
        /*0010*/ 	.short	0x0001
        /*0012*/ 	.short	0x0008
        /*0014*/ 	.byte	0x00, 0xf0, 0x11, 0x00


	//----- nvinfo : EIATTR_KPARAM_INFO
	.align		4
.L_33:
        /*0018*/ 	.byte	0x04, 0x17
        /*001a*/ 	.short	(.L_35 - .L_34)
.L_34:
        /*001c*/ 	.word	0x00000000
        /*0020*/ 	.short	0x0000
        /*0022*/ 	.short	0x0000
        /*0024*/ 	.byte	0x00, 0xf5, 0x21, 0x00


	//----- nvinfo : EIATTR_SPARSE_MMA_MASK
	.align		4
.L_35:
        /*0028*/ 	.byte	0x03, 0x50
        /*002a*/ 	.short	0x0000


	//----- nvinfo : EIATTR_MAXREG_COUNT
	.align		4
        /*002c*/ 	.byte	0x03, 0x1b
        /*002e*/ 	.short	0x00ff


	//----- nvinfo : EIATTR_NUM_BARRIERS
	.align		4
        /*0030*/ 	.byte	0x02, 0x4c
        /*0032*/ 	.byte	0x01
	.zero		1


	//----- nvinfo : EIATTR_MERCURY_ISA_VERSION
	.align		4
        /*0034*/ 	.byte	0x03, 0x5f
        /*0036*/ 	.short	0x0101


	//----- nvinfo : EIATTR_VRC_CTA_INIT_COUNT
	.align		4
        /*0038*/ 	.byte	0x02, 0x4a
	.zero		1
	.zero		1


	//----- nvinfo : EIATTR_EXIT_INSTR_OFFSETS
	.align		4
        /*003c*/ 	.byte	0x04, 0x1c
        /*003e*/ 	.short	(.L_37 - .L_36)


	//   ....[0]....
.L_36:
        /*0040*/ 	.word	0x00000c30


	//   ....[1]....
        /*0044*/ 	.word	0x00000cd0


	//----- nvinfo : EIATTR_CRS_STACK_SIZE
	.align		4
.L_37:
        /*0048*/ 	.byte	0x04, 0x1e
        /*004a*/ 	.short	(.L_39 - .L_38)
.L_38:
        /*004c*/ 	.word	0x00000000


	//----- nvinfo : EIATTR_CBANK_PARAM_SIZE
	.align		4
.L_39:
        /*0050*/ 	.byte	0x03, 0x19
        /*0052*/ 	.short	0x000c


	//----- nvinfo : EIATTR_PARAM_CBANK
	.align		4
        /*0054*/ 	.byte	0x04, 0x0a
        /*0056*/ 	.short	(.L_41 - .L_40)
	.align		4
.L_40:
        /*0058*/ 	.word	index@(.nv.constant0._Z16mergeSortInBlockPii)
        /*005c*/ 	.short	0x0380
        /*005e*/ 	.short	0x000c


	//----- nvinfo : EIATTR_SW_WAR
	.align		4
.L_41:
        /*0060*/ 	.byte	0x04, 0x36
        /*0062*/ 	.short	(.L_43 - .L_42)
.L_42:
        /*0064*/ 	.word	0x00000008
.L_43:


//--------------------- .nv.callgraph             --------------------------
	.section	.nv.callgraph,"",@"SHT_CUDA_CALLGRAPH"
	.align	4
	.sectionentsize	8
	.align		4
        /*0000*/ 	.word	0x00000000
	.align		4
        /*0004*/ 	.word	0xffffffff
	.align		4
        /*0008*/ 	.word	0x00000000
	.align		4
        /*000c*/ 	.word	0xfffffffe
	.align		4
        /*0010*/ 	.word	0x00000000
	.align		4
        /*0014*/ 	.word	0xfffffffd
	.align		4
        /*0018*/ 	.word	0x00000000
	.align		4
        /*001c*/ 	.word	0xfffffffc


//--------------------- .text._Z15mergeBlockPairsPiS_ii --------------------------
	.section	.text._Z15mergeBlockPairsPiS_ii,"ax",@progbits
	.align	128
        .global         _Z15mergeBlockPairsPiS_ii
        .type           _Z15mergeBlockPairsPiS_ii,@function
        .size           _Z15mergeBlockPairsPiS_ii,(.L_x_43 - _Z15mergeBlockPairsPiS_ii)
        .other          _Z15mergeBlockPairsPiS_ii,@"STO_CUDA_ENTRY STV_DEFAULT"
_Z15mergeBlockPairsPiS_ii:
.text._Z15mergeBlockPairsPiS_ii:
[----:B------:R-:W-:Y:S01]  /*0000*/  LDC R1, c[0x0][0x37c] ;  /* 0x0000df00ff017b82 */ /* 0x000fe20000000800 */
[----:B------:R-:W0:Y:S07]  /*0010*/  S2R R3, SR_TID.X ;  /* 0x0000000000037919 */ /* 0x000e2e0000002100 */
[----:B------:R-:W1:Y:S08]  /*0020*/  LDC.64 R8, c[0x0][0x390] ;  /* 0x0000e400ff087b82 */ /* 0x000e700000000a00 */
[----:B------:R-:W0:Y:S08]  /*0030*/  S2UR UR4, SR_CTAID.X ;  /* 0x00000000000479c3 */ /* 0x000e300000002500 */
[----:B------:R-:W0:Y:S01]  /*0040*/  LDC R0, c[0x0][0x360] ;  /* 0x0000d800ff007b82 */ /* 0x000e220000000800 */
[----:B-1----:R-:W-:-:S05]  /*0050*/  VIADD R2, R8, 0x7ff ;  /* 0x000007ff08027836 */ /* 0x002fca0000000000 */
[----:B------:R-:W-:-:S04]  /*0060*/  SHF.R.S32.HI R5, RZ, 0x1f, R2 ;  /* 0x0000001fff057819 */ /* 0x000fc80000011402 */
[----:B------:R-:W-:-:S04]  /*0070*/  LEA.HI R5, R5, R2, RZ, 0xb ;  /* 0x0000000205057211 */ /* 0x000fc800078f58ff */
[----:B------:R-:W-:Y:S01]  /*0080*/  SHF.R.S32.HI R5, RZ, 0xb, R5 ;  /* 0x0000000bff057819 */ /* 0x000fe20000011405 */
[----:B0-----:R-:W-:-:S04]  /*0090*/  IMAD R0, R0, UR4, R3 ;  /* 0x0000000400007c24 */ /* 0x001fc8000f8e0203 */
[----:B------:R-:W-:-:S04]  /*00a0*/  IMAD R3, R0, R9, RZ ;  /* 0x0000000900037224 */ /* 0x000fc800078e02ff */
[----:B------:R-:W-:-:S05]  /*00b0*/  IMAD.SHL.U32 R0, R3, 0x2, RZ ;  /* 0x0000000203007824 */ /* 0x000fca00078e00ff */
[----:B------:R-:W-:-:S13]  /*00c0*/  ISETP.GE.AND P0, PT, R0, R5, PT ;  /* 0x000000050000720c */ /* 0x000fda0003f06270 */
[----:B------:R-:W-:Y:S05]  /*00d0*/  @P0 EXIT ;  /* 0x000000000000094d */ /* 0x000fea0003800000 */
[----:B------:R-:W-:-:S04]  /*00e0*/  IADD3 R0, PT, PT, R0, R9, RZ ;  /* 0x0000000900007210 */ /* 0x000fc80007ffe0ff */
[----:B------:R-:W-:-:S13]  /*00f0*/  ISETP.GE.AND P0, PT, R0, R5, PT ;  /* 0x000000050000720c */ /* 0x000fda0003f06270 */
[----:B------:R-:W-:Y:S05]  /*0100*/  @P0 EXIT ;  /* 0x000000000000094d */ /* 0x000fea0003800000 */
[----:B------:R-:W-:Y:S01]  /*0110*/  IMAD.SHL.U32 R5, R0, 0x800, RZ ;  /* 0x0000080000057824 */ /* 0x000fe200078e00ff */
[----:B------:R-:W-:Y:S01]  /*0120*/  IADD3 R7, PT, PT, R8, -0x1, RZ ;  /* 0xffffffff08077810 */ /* 0x000fe20007ffe0ff */
[----:B------:R-:W-:Y:S01]  /*0130*/  IMAD.SHL.U32 R3, R3, 0x1000, RZ ;  /* 0x0000100003037824 */ /* 0x000fe200078e00ff */
[----:B------:R-:W0:Y:S01]  /*0140*/  LDCU.64 UR4, c[0x0][0x358] ;  /* 0x00006b00ff0477ac */ /* 0x000e220008000a00 */
[----:B------:R-:W-:Y:S01]  /*0150*/  VIADD R4, R5, 0xffffffff ;  /* 0xffffffff05047836 */ /* 0x000fe20000000000 */
[----:B------:R-:W-:Y:S01]  /*0160*/  BSSY.RECONVERGENT B0, `(.L_x_0) ;  /* 0x0000020000007945 */ /* 0x000fe20003800200 */
[--C-:B------:R-:W-:Y:S02]  /*0170*/  IMAD.MOV.U32 R11, RZ, RZ, R3.reuse ;  /* 0x000000ffff0b7224 */ /* 0x100fe400078e0003 */
[----:B------:R-:W-:Y:S01]  /*0180*/  IMAD R0, R9, 0x800, R4 ;  /* 0x0000080009007824 */ /* 0x000fe200078e0204 */
[----:B------:R-:W-:Y:S01]  /*0190*/  VIMNMX R4, PT, PT, R4, R7, PT ;  /* 0x0000000704047248 */ /* 0x000fe20003fe0100 */
[----:B------:R-:W1:Y:S01]  /*01a0*/  LDC.64 R8, c[0x0][0x388] ;  /* 0x0000e200ff087b82 */ /* 0x000e620000000a00 */
[----:B------:R-:W-:-:S02]  /*01b0*/  IMAD.MOV.U32 R2, RZ, RZ, R3 ;  /* 0x000000ffff027224 */ /* 0x000fc400078e0003 */
[----:B------:R-:W-:Y:S02]  /*01c0*/  VIMNMX R0, PT, PT, R7, R0, PT ;  /* 0x0000000007007248 */ /* 0x000fe40003fe0100 */
[----:B------:R-:W-:Y:S02]  /*01d0*/  IADD3 R10, PT, PT, R4, 0x1, RZ ;  /* 0x00000001040a7810 */ /* 0x000fe40007ffe0ff */
[----:B------:R-:W-:Y:S01]  /*01e0*/  ISETP.GT.AND P0, PT, R5, R0, PT ;  /* 0x000000000500720c */ /* 0x000fe20003f04270 */
[----:B------:R-:W2:Y:S01]  /*01f0*/  LDC.64 R6, c[0x0][0x380] ;  /* 0x0000e000ff067b82 */ /* 0x000ea20000000a00 */
[----:B------:R-:W-:Y:S02]  /*0200*/  MOV R5, R10 ;  /* 0x0000000a00057202 */ /* 0x000fe40000000f00 */
[----:B------:R-:W-:-:S13]  /*0210*/  ISETP.GT.OR P0, PT, R3, R4, P0 ;  /* 0x000000040300720c */ /* 0x000fda0000704670 */
[----:B0-----:R-:W-:Y:S05]  /*0220*/  @P0 BRA `(.L_x_1) ;  /* 0x00000000004c0947 */ /* 0x001fea0003800000 */
.L_x_2:
[----:B--2---:R-:W-:-:S04]  /*0230*/  IMAD.WIDE R12, R11, 0x4, R6 ;  /* 0x000000040b0c7825 */ /* 0x004fc800078e0206 */
[----:B------:R-:W-:Y:S02]  /*0240*/  IMAD.WIDE R14, R5, 0x4, R6 ;  /* 0x00000004050e7825 */ /* 0x000fe400078e0206 */
[----:B------:R-:W2:Y:S04]  /*0250*/  LDG.E R12, desc[UR4][R12.64] ;  /* 0x000000040c0c7981 */ /* 0x000ea8000c1e1900 */
[----:B------:R-:W2:Y:S01]  /*0260*/  LDG.E R15, desc[UR4][R14.64] ;  /* 0x000000040e0f7981 */ /* 0x000ea2000c1e1900 */
[----:B-1----:R-:W-:-:S04]  /*0270*/  IMAD.WIDE R16, R2, 0x4, R8 ;  /* 0x0000000402107825 */ /* 0x002fc800078e0208 */
[----:B------:R-:W-:Y:S02]  /*0280*/  VIADD R21, R5, 0x1 ;  /* 0x0000000105157836 */ /* 0x000fe40000000000 */
[----:B------:R-:W-:Y:S02]  /*0290*/  VIADD R19, R11, 0x1 ;  /* 0x000000010b137836 */ /* 0x000fe40000000000 */
[----:B------:R-:W-:Y:S01]  /*02a0*/  VIADD R2, R2, 0x1 ;  /* 0x0000000102027836 */ /* 0x000fe20000000000 */
[CC--:B--2---:R-:W-:Y:S02]  /*02b0*/  ISETP.GT.AND P0, PT, R12.reuse, R15.reuse, PT ;  /* 0x0000000f0c00720c */ /* 0x0c4fe40003f04270 */
[CC--:B------:R-:W-:Y:S02]  /*02c0*/  ISETP.GT.AND P1, PT, R12.reuse, R15.reuse, PT ;  /* 0x0000000f0c00720c */ /* 0x0c0fe40003f24270 */
[----:B------:R-:W-:-:S05]  /*02d0*/  VIMNMX R23, PT, PT, R12, R15, PT ;  /* 0x0000000f0c177248 */ /* 0x000fca0003fe0100 */
[----:B------:R0:W-:Y:S04]  /*02e0*/  STG.E desc[UR4][R16.64], R23 ;  /* 0x0000001710007986 */ /* 0x0001e8000c101904 */
[----:B------:R-:W-:Y:S02]  /*02f0*/  @!P0 IMAD.MOV R21, RZ, RZ, R5 ;  /* 0x000000ffff158224 */ /* 0x000fe400078e0205 */
[----:B------:R-:W-:Y:S02]  /*0300*/  @P1 IADD3 R19, PT, PT, R11, RZ, RZ ;  /* 0x000000ff0b131210 */ /* 0x000fe40007ffe0ff */
[----:B------:R-:W-:Y:S01]  /*0310*/  IMAD.MOV.U32 R5, RZ, RZ, R21 ;  /* 0x000000ffff057224 */ /* 0x000fe200078e0015 */
[----:B------:R-:W-:Y:S02]  /*0320*/  ISETP.GT.AND P0, PT, R21, R0, PT ;  /* 0x000000001500720c */ /* 0x000fe40003f04270 */
[----:B------:R-:W-:-:S02]  /*0330*/  ISETP.LE.AND P1, PT, R19, R4, PT ;  /* 0x000000041300720c */ /* 0x000fc40003f23270 */
[----:B------:R-:W-:-:S11]  /*0340*/  MOV R11, R19 ;  /* 0x00000013000b7202 */ /* 0x000fd60000000f00 */
[----:B0-----:R-:W-:Y:S05]  /*0350*/  @!P0 BRA P1, `(.L_x_2) ;  /* 0xfffffffc00b48947 */ /* 0x001fea000083ffff */
.L_x_1:
[----:B------:R-:W-:Y:S05]  /*0360*/  BSYNC.RECONVERGENT B0 ;  /* 0x0000000000007941 */ /* 0x000fea0003800200 */
.L_x_0:
[----:B------:R-:W-:Y:S01]  /*0370*/  ISETP.GE.AND P0, PT, R4, R11, PT ;  /* 0x0000000b0400720c */ /* 0x000fe20003f06270 */
[----:B------:R-:W-:-:S12]  /*0380*/  BSSY.RECONVERGENT B0, `(.L_x_3) ;  /* 0x000002e000007945 */ /* 0x000fd80003800200 */
[----:B------:R-:W-:Y:S05]  /*0390*/  @!P0 BRA `(.L_x_4) ;  /* 0x0000000000b08947 */ /* 0x000fea0003800000 */
[--C-:B--2---:R-:W-:Y:S01]  /*03a0*/  IMAD.IADD R6, R10, 0x1, -R11.reuse ;  /* 0x000000010a067824 */ /* 0x104fe200078e0a0b */
[----:B------:R-:W-:Y:S01]  /*03b0*/  IADD3 R7, PT, PT, R4, -R11, RZ ;  /* 0x8000000b04077210 */ /* 0x000fe20007ffe0ff */
[----:B------:R-:W-:Y:S01]  /*03c0*/  BSSY.RECONVERGENT B1, `(.L_x_5) ;  /* 0x0000012000017945 */ /* 0x000fe20003800200 */
[----:B------:R-:W-:Y:S02]  /*03d0*/  IMAD.MOV.U32 R15, RZ, RZ, R11 ;  /* 0x000000ffff0f7224 */ /* 0x000fe400078e000b */
[----:B------:R-:W-:Y:S02]  /*03e0*/  LOP3.LUT P1, R6, R6, 0x3, RZ, 0xc0, !PT ;  /* 0x0000000306067812 */ /* 0x000fe4000782c0ff */
[----:B------:R-:W-:-:S11]  /*03f0*/  ISETP.GE.U32.AND P0, PT, R7, 0x3, PT ;  /* 0x000000030700780c */ /* 0x000fd60003f06070 */
[----:B------:R-:W-:Y:S05]  /*0400*/  @!P1 BRA `(.L_x_6) ;  /* 0x0000000000349947 */ /* 0x000fea0003800000 */
[----:B------:R-:W0:Y:S01]  /*0410*/  LDC.64 R12, c[0x0][0x380] ;  /* 0x0000e000ff0c7b82 */ /* 0x000e220000000a00 */
[----:B------:R-:W-:Y:S01]  /*0420*/  IMAD.MOV R14, RZ, RZ, -R6 ;  /* 0x000000ffff0e7224 */ /* 0x000fe200078e0a06 */
[----:B------:R-:W-:-:S06]  /*0430*/  MOV R15, R11 ;  /* 0x0000000b000f7202 */ /* 0x000fcc0000000f00 */
[----:B-1----:R-:W1:Y:S02]  /*0440*/  LDC.64 R8, c[0x0][0x388] ;  /* 0x0000e200ff087b82 */ /* 0x002e640000000a00 */
.L_x_7:
[----:B0-2---:R-:W-:-:S06]  /*0450*/  IMAD.WIDE R6, R15, 0x4, R12 ;  /* 0x000000040f067825 */ /* 0x005fcc00078e020c */
[----:B------:R-:W2:Y:S01]  /*0460*/  LDG.E R7, desc[UR4][R6.64] ;  /* 0x0000000406077981 */ /* 0x000ea2000c1e1900 */
[C---:B-1----:R-:W-:Y:S01]  /*0470*/  IMAD.WIDE R10, R2.reuse, 0x4, R8 ;  /* 0x00000004020a7825 */ /* 0x042fe200078e0208 */
[----:B------:R-:W-:-:S03]  /*0480*/  IADD3 R2, PT, PT, R2, 0x1, RZ ;  /* 0x0000000102027810 */ /* 0x000fc60007ffe0ff */
[----:B------:R-:W-:Y:S02]  /*0490*/  VIADD R14, R14, 0x1 ;  /* 0x000000010e0e7836 */ /* 0x000fe40000000000 */
[----:B------:R-:W-:-:S03]  /*04a0*/  VIADD R15, R15, 0x1 ;  /* 0x000000010f0f7836 */ /* 0x000fc60000000000 */
[----:B------:R-:W-:Y:S01]  /*04b0*/  ISETP.NE.AND P1, PT, R14, RZ, PT ;  /* 0x000000ff0e00720c */ /* 0x000fe20003f25270 */
[----:B--2---:R2:W-:-:S12]  /*04c0*/  STG.E desc[UR4][R10.64], R7 ;  /* 0x000000070a007986 */ /* 0x0045d8000c101904 */
[----:B------:R-:W-:Y:S05]  /*04d0*/  @P1 BRA `(.L_x_7) ;  /* 0xfffffffc00dc1947 */ /* 0x000fea000383ffff */
.L_x_6:
[----:B------:R-:W-:Y:S05]  /*04e0*/  BSYNC.RECONVERGENT B1 ;  /* 0x0000000000017941 */ /* 0x000fea0003800200 */
.L_x_5:
[----:B------:R-:W-:Y:S05]  /*04f0*/  @!P0 BRA `(.L_x_4) ;  /* 0x0000000000588947 */ /* 0x000fea0003800000 */
[----:B-1----:R-:W0:Y:S01]  /*0500*/  LDC.64 R8, c[0x0][0x388] ;  /* 0x0000e200ff087b82 */ /* 0x002e220000000a00 */
[C---:B------:R-:W-:Y:S01]  /*0510*/  IMAD.IADD R4, R15.reuse, 0x1, -R4 ;  /* 0x000000010f047824 */ /* 0x040fe200078e0a04 */
[----:B------:R-:W-:-:S06]  /*0520*/  IADD3 R15, PT, PT, R15, -0x1, RZ ;  /* 0xffffffff0f0f7810 */ /* 0x000fcc0007ffe0ff */
[----:B--2---:R-:W1:Y:S01]  /*0530*/  LDC.64 R6, c[0x0][0x380] ;  /* 0x0000e000ff067b82 */ /* 0x004e620000000a00 */
[----:B0-----:R-:W-:-:S05]  /*0540*/  IADD3 R8, P0, PT, R8, 0x8, RZ ;  /* 0x0000000808087810 */ /* 0x001fca0007f1e0ff */
[----:B------:R-:W-:-:S08]  /*0550*/  IMAD.X R9, RZ, RZ, R9, P0 ;  /* 0x000000ffff097224 */ /* 0x000fd000000e0609 */
.L_x_8:
[----:B------:R-:W-:-:S04]  /*0560*/  VIADD R13, R15, 0x1 ;  /* 0x000000010f0d7836 */ /* 0x000fc80000000000 */
[----:B-1----:R-:W-:-:S05]  /*0570*/  IMAD.WIDE R12, R13, 0x4, R6 ;  /* 0x000000040d0c7825 */ /* 0x002fca00078e0206 */
[----:B0-----:R-:W2:Y:S01]  /*0580*/  LDG.E R17, desc[UR4][R12.64] ;  /* 0x000000040c117981 */ /* 0x001ea2000c1e1900 */
[----:B------:R-:W-:-:S05]  /*0590*/  IMAD.WIDE R10, R2, 0x4, R8 ;  /* 0x00000004020a7825 */ /* 0x000fca00078e0208 */
[----:B--2---:R0:W-:Y:S04]  /*05a0*/  STG.E desc[UR4][R10.64+-0x8], R17 ;  /* 0xfffff8110a007986 */ /* 0x0041e8000c101904 */
[----:B------:R-:W2:Y:S04]  /*05b0*/  LDG.E R19, desc[UR4][R12.64+0x4] ;  /* 0x000004040c137981 */ /* 0x000ea8000c1e1900 */
[----:B--2---:R0:W-:Y:S04]  /*05c0*/  STG.E desc[UR4][R10.64+-0x4], R19 ;  /* 0xfffffc130a007986 */ /* 0x0041e8000c101904 */
[----:B------:R-:W2:Y:S04]  /*05d0*/  LDG.E R21, desc[UR4][R12.64+0x8] ;  /* 0x000008040c157981 */ /* 0x000ea8000c1e1900 */
[----:B--2---:R0:W-:Y:S04]  /*05e0*/  STG.E desc[UR4][R10.64], R21 ;  /* 0x000000150a007986 */ /* 0x0041e8000c101904 */
[----:B------:R-:W2:Y:S01]  /*05f0*/  LDG.E R23, desc[UR4][R12.64+0xc] ;  /* 0x00000c040c177981 */ /* 0x000ea2000c1e1900 */
[----:B------:R-:W-:Y:S01]  /*0600*/  VIADD R4, R4, 0x4 ;  /* 0x0000000404047836 */ /* 0x000fe20000000000 */
[----:B------:R-:W-:Y:S01]  /*0610*/  IADD3 R15, PT, PT, R15, 0x4, RZ ;  /* 0x000000040f0f7810 */ /* 0x000fe20007ffe0ff */
[----:B------:R-:W-:-:S03]  /*0620*/  VIADD R2, R2, 0x4 ;  /* 0x0000000402027836 */ /* 0x000fc60000000000 */
[----:B------:R-:W-:Y:S01]  /*0630*/  ISETP.NE.AND P0, PT, R4, 0x1, PT ;  /* 0x000000010400780c */ /* 0x000fe20003f05270 */
[----:B--2---:R0:W-:-:S12]  /*0640*/  STG.E desc[UR4][R10.64+0x4], R23 ;  /* 0x000004170a007986 */ /* 0x0041d8000c101904 */
[----:B------:R-:W-:Y:S05]  /*0650*/  @P0 BRA `(.L_x_8) ;  /* 0xfffffffc00c00947 */ /* 0x000fea000383ffff */
.L_x_4:
[----:B------:R-:W-:Y:S05]  /*0660*/  BSYNC.RECONVERGENT B0 ;  /* 0x0000000000007941 */ /* 0x000fea0003800200 */
.L_x_3:
[----:B------:R-:W-:Y:S01]  /*0670*/  ISETP.GE.AND P0, PT, R0, R5, PT ;  /* 0x000000050000720c */ /* 0x000fe20003f06270 */
[----:B------:R-:W-:-:S12]  /*0680*/  BSSY.RECONVERGENT B0, `(.L_x_9) ;  /* 0x000002c000007945 */ /* 0x000fd80003800200 */
[----:B------:R-:W-:Y:S05]  /*0690*/  @!P0 BRA `(.L_x_10) ;  /* 0x0000000000a88947 */ /* 0x000fea0003800000 */
[----:B--2---:R-:W-:Y:S01]  /*06a0*/  IADD3 R6, PT, PT, R0, -R5, RZ ;  /* 0x8000000500067210 */ /* 0x004fe20007ffe0ff */
[----:B------:R-:W-:Y:S03]  /*06b0*/  BSSY.RECONVERGENT B1, `(.L_x_11) ;  /* 0x0000011000017945 */ /* 0x000fe60003800200 */
[C---:B------:R-:W-:Y:S01]  /*06c0*/  ISETP.GE.U32.AND P0, PT, R6.reuse, 0x3, PT ;  /* 0x000000030600780c */ /* 0x040fe20003f06070 */
[----:B------:R-:W-:-:S05]  /*06d0*/  VIADD R4, R6, 0x1 ;  /* 0x0000000106047836 */ /* 0x000fca0000000000 */
[----:B------:R-:W-:-:S13]  /*06e0*/  LOP3.LUT P1, R4, R4, 0x3, RZ, 0xc0, !PT ;  /* 0x0000000304047812 */ /* 0x000fda000782c0ff */
[----:B------:R-:W-:Y:S05]  /*06f0*/  @!P1 BRA `(.L_x_12) ;  /* 0x0000000000309947 */ /* 0x000fea0003800000 */
[----:B0-----:R-:W0:Y:S01]  /*0700*/  LDC.64 R10, c[0x0][0x380] ;  /* 0x0000e000ff0a7b82 */ /* 0x001e220000000a00 */
[----:B------:R-:W-:-:S07]  /*0710*/  IADD3 R4, PT, PT, -R4, RZ, RZ ;  /* 0x000000ff04047210 */ /* 0x000fce0007ffe1ff */
[----:B------:R-:W2:Y:S02]  /*0720*/  LDC.64 R6, c[0x0][0x388] ;  /* 0x0000e200ff067b82 */ /* 0x000ea40000000a00 */
.L_x_13:
[----:B0--3--:R-:W-:-:S06]  /*0730*/  IMAD.WIDE R12, R5, 0x4, R10 ;  /* 0x00000004050c7825 */ /* 0x009fcc00078e020a */
[----:B------:R-:W3:Y:S01]  /*0740*/  LDG.E R13, desc[UR4][R12.64] ;  /* 0x000000040c0d7981 */ /* 0x000ee2000c1e1900 */
[----:B-12---:R-:W-:Y:S01]  /*0750*/  IMAD.WIDE R8, R2, 0x4, R6 ;  /* 0x0000000402087825 */ /* 0x006fe200078e0206 */
[----:B------:R-:W-:-:S03]  /*0760*/  IADD3 R5, PT, PT, R5, 0x1, RZ ;  /* 0x0000000105057810 */ /* 0x000fc60007ffe0ff */
[----:B------:R-:W-:Y:S02]  /*0770*/  VIADD R4, R4, 0x1 ;  /* 0x0000000104047836 */ /* 0x000fe40000000000 */
[----:B------:R-:W-:-:S03]  /*0780*/  VIADD R2, R2, 0x1 ;  /* 0x0000000102027836 */ /* 0x000fc60000000000 */
[----:B------:R-:W-:Y:S01]  /*0790*/  ISETP.NE.AND P1, PT, R4, RZ, PT ;  /* 0x000000ff0400720c */ /* 0x000fe20003f25270 */
[----:B---3--:R3:W-:-:S12]  /*07a0*/  STG.E desc[UR4][R8.64], R13 ;  /* 0x0000000d08007986 */ /* 0x0087d8000c101904 */
[----:B------:R-:W-:Y:S05]  /*07b0*/  @P1 BRA `(.L_x_13) ;  /* 0xfffffffc00dc1947 */ /* 0x000fea000383ffff */
.L_x_12:
[----:B------:R-:W-:Y:S05]  /*07c0*/  BSYNC.RECONVERGENT B1 ;  /* 0x0000000000017941 */ /* 0x000fea0003800200 */
.L_x_11:
[----:B------:R-:W-:Y:S05]  /*07d0*/  @!P0 BRA `(.L_x_10) ;  /* 0x0000000000588947 */ /* 0x000fea0003800000 */
[----:B-1-3--:R-:W1:Y:S01]  /*07e0*/  LDC.64 R8, c[0x0][0x388] ;  /* 0x0000e200ff087b82 */ /* 0x00ae620000000a00 */
[----:B------:R-:W-:Y:S02]  /*07f0*/  IADD3 R12, PT, PT, -R0, R5, RZ ;  /* 0x00000005000c7210 */ /* 0x000fe40007ffe1ff */
[----:B------:R-:W-:-:S05]  /*0800*/  IADD3 R13, PT, PT, R5, -0x1, RZ ;  /* 0xffffffff050d7810 */ /* 0x000fca0007ffe0ff */
[----:B------:R-:W2:Y:S01]  /*0810*/  LDC.64 R6, c[0x0][0x380] ;  /* 0x0000e000ff067b82 */ /* 0x000ea20000000a00 */
[----:B-1----:R-:W-:-:S05]  /*0820*/  IADD3 R8, P0, PT, R8, 0x8, RZ ;  /* 0x0000000808087810 */ /* 0x002fca0007f1e0ff */
[----:B------:R-:W-:-:S08]  /*0830*/  IMAD.X R9, RZ, RZ, R9, P0 ;  /* 0x000000ffff097224 */ /* 0x000fd000000e0609 */
.L_x_14:
[----:B------:R-:W-:-:S04]  /*0840*/  VIADD R5, R13, 0x1 ;  /* 0x000000010d057836 */ /* 0x000fc80000000000 */
[----:B--2---:R-:W-:-:S05]  /*0850*/  IMAD.WIDE R4, R5, 0x4, R6 ;  /* 0x0000000405047825 */ /* 0x004fca00078e0206 */
[----:B----4-:R-:W2:Y:S01]  /*0860*/  LDG.E R15, desc[UR4][R4.64] ;  /* 0x00000004040f7981 */ /* 0x010ea2000c1e1900 */
[----:B0-----:R-:W-:-:S05]  /*0870*/  IMAD.WIDE R10, R2, 0x4, R8 ;  /* 0x00000004020a7825 */ /* 0x001fca00078e0208 */
[----:B--2---:R4:W-:Y:S04]  /*0880*/  STG.E desc[UR4][R10.64+-0x8], R15 ;  /* 0xfffff80f0a007986 */ /* 0x0049e8000c101904 */
[----:B------:R-:W2:Y:S04]  /*0890*/  LDG.E R17, desc[UR4][R4.64+0x4] ;  /* 0x0000040404117981 */ /* 0x000ea8000c1e1900 */
[----:B--2---:R4:W-:Y:S04]  /*08a0*/  STG.E desc[UR4][R10.64+-0x4], R17 ;  /* 0xfffffc110a007986 */ /* 0x0049e8000c101904 */
[----:B------:R-:W2:Y:S04]  /*08b0*/  LDG.E R19, desc[UR4][R4.64+0x8] ;  /* 0x0000080404137981 */ /* 0x000ea8000c1e1900 */
[----:B--2---:R4:W-:Y:S04]  /*08c0*/  STG.E desc[UR4][R10.64], R19 ;  /* 0x000000130a007986 */ /* 0x0049e8000c101904 */
[----:B------:R-:W2:Y:S01]  /*08d0*/  LDG.E R21, desc[UR4][R4.64+0xc] ;  /* 0x00000c0404157981 */ /* 0x000ea2000c1e1900 */
[----:B------:R-:W-:Y:S01]  /*08e0*/  IADD3 R12, PT, PT, R12, 0x4, RZ ;  /* 0x000000040c0c7810 */ /* 0x000fe20007ffe0ff */
[----:B------:R-:W-:Y:S01]  /*08f0*/  VIADD R13, R13, 0x4 ;  /* 0x000000040d0d7836 */ /* 0x000fe20000000000 */
[----:B------:R-:W-:-:S02]  /*0900*/  IADD3 R2, PT, PT, R2, 0x4, RZ ;  /* 0x0000000402027810 */ /* 0x000fc40007ffe0ff */
[----:B------:R-:W-:Y:S01]  /*0910*/  ISETP.NE.AND P0, PT, R12, 0x1, PT ;  /* 0x000000010c00780c */ /* 0x000fe20003f05270 */
[----:B--2---:R4:W-:-:S12]  /*0920*/  STG.E desc[UR4][R10.64+0x4], R21 ;  /* 0x000004150a007986 */ /* 0x0049d8000c101904 */
[----:B------:R-:W-:Y:S05]  /*0930*/  @P0 BRA `(.L_x_14) ;  /* 0xfffffffc00c00947 */ /* 0x000fea000383ffff */
.L_x_10:
[----:B------:R-:W-:Y:S05]  /*0940*/  BSYNC.RECONVERGENT B0 ;  /* 0x0000000000007941 */ /* 0x000fea0003800200 */
.L_x_9:
[----:B------:R-:W-:-:S13]  /*0950*/  ISETP.GE.AND P0, PT, R0, R3, PT ;  /* 0x000000030000720c */ /* 0x000fda0003f06270 */
[----:B------:R-:W-:Y:S05]  /*0960*/  @!P0 EXIT ;  /* 0x000000000000894d */ /* 0x000fea0003800000 */
[----:B------:R-:W-:Y:S01]  /*0970*/  VIADD R2, R0, 0x1 ;  /* 0x0000000100027836 */ /* 0x000fe20000000000 */
[----:B------:R-:W-:Y:S01]  /*0980*/  IADD3 R4, PT, PT, -R3, R0, RZ ;  /* 0x0000000003047210 */ /* 0x000fe20007ffe1ff */
[----:B------:R-:W-:Y:S01]  /*0990*/  BSSY.RECONVERGENT B0, `(.L_x_15) ;  /* 0x0000011000007945 */ /* 0x000fe20003800200 */
[----:B0-2-4-:R-:W-:Y:S02]  /*09a0*/  IMAD.MOV.U32 R11, RZ, RZ, R3 ;  /* 0x000000ffff0b7224 */ /* 0x015fe400078e0003 */
[----:B------:R-:W-:Y:S02]  /*09b0*/  LOP3.LUT P1, R2, R2, 0x3, RZ, 0xc0, !PT ;  /* 0x0000000302027812 */ /* 0x000fe4000782c0ff */
[----:B------:R-:W-:-:S11]  /*09c0*/  ISETP.GE.U32.AND P0, PT, R4, 0x3, PT ;  /* 0x000000030400780c */ /* 0x000fd60003f06070 */
[----:B------:R-:W-:Y:S05]  /*09d0*/  @!P1 BRA `(.L_x_16) ;  /* 0x0000000000309947 */ /* 0x000fea0003800000 */
[----:B------:R-:W0:Y:S01]  /*09e0*/  LDC.64 R6, c[0x0][0x380] ;  /* 0x0000e000ff067b82 */ /* 0x000e220000000a00 */
[----:B------:R-:W-:Y:S01]  /*09f0*/  IADD3 R10, PT, PT, -R2, RZ, RZ ;  /* 0x000000ff020a7210 */ /* 0x000fe20007ffe1ff */
[----:B------:R-:W-:-:S06]  /*0a00*/  IMAD.MOV.U32 R11, RZ, RZ, R3 ;  /* 0x000000ffff0b7224 */ /* 0x000fcc00078e0003 */
[----:B-1-3--:R-:W1:Y:S02]  /*0a10*/  LDC.64 R8, c[0x0][0x388] ;  /* 0x0000e200ff087b82 */ /* 0x00ae640000000a00 */
.L_x_17:
[----:B-12---:R-:W-:-:S06]  /*0a20*/  IMAD.WIDE R4, R11, 0x4, R8 ;  /* 0x000000040b047825 */ /* 0x006fcc00078e0208 */
[----:B------:R-:W2:Y:S01]  /*0a30*/  LDG.E R5, desc[UR4][R4.64] ;  /* 0x0000000404057981 */ /* 0x000ea2000c1e1900 */
[----:B0-----:R-:W-:Y:S01]  /*0a40*/  IMAD.WIDE R2, R11, 0x4, R6 ;  /* 0x000000040b027825 */ /* 0x001fe200078e0206 */
[----:B------:R-:W-:-:S03]  /*0a50*/  IADD3 R10, PT, PT, R10, 0x1, RZ ;  /* 0x000000010a0a7810 */ /* 0x000fc60007ffe0ff */
[----:B------:R-:W-:Y:S01]  /*0a60*/  VIADD R11, R11, 0x1 ;  /* 0x000000010b0b7836 */ /* 0x000fe20000000000 */
[----:B------:R-:W-:Y:S01]  /*0a70*/  ISETP.NE.AND P1, PT, R10, RZ, PT ;  /* 0x000000ff0a00720c */ /* 0x000fe20003f25270 */
[----:B--2---:R2:W-:-:S12]  /*0a80*/  STG.E desc[UR4][R2.64], R5 ;  /* 0x0000000502007986 */ /* 0x0045d8000c101904 */
[----:B------:R-:W-:Y:S05]  /*0a90*/  @P1 BRA `(.L_x_17) ;  /* 0xfffffffc00e01947 */ /* 0x000fea000383ffff */
.L_x_16:
[----:B------:R-:W-:Y:S05]  /*0aa0*/  BSYNC.RECONVERGENT B0 ;  /* 0x0000000000007941 */ /* 0x000fea0003800200 */
.L_x_15:
[----:B------:R-:W-:Y:S05]  /*0ab0*/  @!P0 EXIT ;  /* 0x000000000000894d */ /* 0x000fea0003800000 */
[----:B------:R-:W-:Y:S01]  /*0ac0*/  IADD3 R0, PT, PT, -R0, R11, RZ ;  /* 0x0000000b00007210 */ /* 0x000fe20007ffe1ff */
[----:B------:R-:W-:-:S07]  /*0ad0*/  VIADD R11, R11, 0xffffffff ;  /* 0xffffffff0b0b7836 */ /* 0x000fce0000000000 */
.L_x_18:
[----:B0-2---:R-:W0:Y:S01]  /*0ae0*/  LDC.64 R2, c[0x0][0x388] ;  /* 0x0000e200ff027b82 */ /* 0x005e220000000a00 */
[----:B------:R-:W-:-:S07]  /*0af0*/  IADD3 R7, PT, PT, R11, 0x1, RZ ;  /* 0x000000010b077810 */ /* 0x000fce0007ffe0ff */
[----:B------:R-:W2:Y:S01]  /*0b00*/  LDC.64 R4, c[0x0][0x380] ;  /* 0x0000e000ff047b82 */ /* 0x000ea20000000a00 */
[----:B0-----:R-:W-:-:S05]  /*0b10*/  IMAD.WIDE R2, R7, 0x4, R2 ;  /* 0x0000000407027825 */ /* 0x001fca00078e0202 */
[----:B-1-3--:R-:W3:Y:S01]  /*0b20*/  LDG.E R9, desc[UR4][R2.64] ;  /* 0x0000000402097981 */ /* 0x00aee2000c1e1900 */
[----:B--2---:R-:W-:-:S05]  /*0b30*/  IMAD.WIDE R4, R7, 0x4, R4 ;  /* 0x0000000407047825 */ /* 0x004fca00078e0204 */
[----:B---3--:R0:W-:Y:S04]  /*0b40*/  STG.E desc[UR4][R4.64], R9 ;  /* 0x0000000904007986 */ /* 0x0081e8000c101904 */
[----:B------:R-:W2:Y:S04]  /*0b50*/  LDG.E R7, desc[UR4][R2.64+0x4] ;  /* 0x0000040402077981 */ /* 0x000ea8000c1e1900 */
[----:B--2---:R0:W-:Y:S04]  /*0b60*/  STG.E desc[UR4][R4.64+0x4], R7 ;  /* 0x0000040704007986 */ /* 0x0041e8000c101904 */
[----:B------:R-:W2:Y:S04]  /*0b70*/  LDG.E R13, desc[UR4][R2.64+0x8] ;  /* 0x00000804020d7981 */ /* 0x000ea8000c1e1900 */
[----:B--2---:R0:W-:Y:S04]  /*0b80*/  STG.E desc[UR4][R4.64+0x8], R13 ;  /* 0x0000080d04007986 */ /* 0x0041e8000c101904 */
[----:B------:R-:W2:Y:S01]  /*0b90*/  LDG.E R15, desc[UR4][R2.64+0xc] ;  /* 0x00000c04020f7981 */ /* 0x000ea2000c1e1900 */
[----:B------:R-:W-:Y:S01]  /*0ba0*/  VIADD R0, R0, 0x4 ;  /* 0x0000000400007836 */ /* 0x000fe20000000000 */
[----:B------:R-:W-:-:S04]  /*0bb0*/  IADD3 R11, PT, PT, R11, 0x4, RZ ;  /* 0x000000040b0b7810 */ /* 0x000fc80007ffe0ff */
[----:B------:R-:W-:Y:S01]  /*0bc0*/  ISETP.NE.AND P0, PT, R0, 0x1, PT ;  /* 0x000000010000780c */ /* 0x000fe20003f05270 */
[----:B--2---:R0:W-:-:S12]  /*0bd0*/  STG.E desc[UR4][R4.64+0xc], R15 ;  /* 0x00000c0f04007986 */ /* 0x0041d8000c101904 */
[----:B------:R-:W-:Y:S05]  /*0be0*/  @P0 BRA `(.L_x_18) ;  /* 0xfffffffc00bc0947 */ /* 0x000fea000383ffff */
[----:B------:R-:W-:Y:S05]  /*0bf0*/  EXIT ;  /* 0x000000000000794d */ /* 0x000fea0003800000 */
.L_x_19:
[----:B------:R-:W-:-:S00]  /*0c00*/  BRA `(.L_x_19) ;  /* 0xfffffffc00fc7947 */ /* 0x000fc0000383ffff */
[----:B------:R-:W-:-:S00]  /*0c10*/  NOP ;  /* 0x0000000000007918 */ /* 0x000fc00000000000 */
        /* <DEDUP_REMOVED lines=14> */
.L_x_43:


//--------------------- .text._Z16mergeSortInBlockPii --------------------------
	.section	.text._Z16mergeSortInBlockPii,"ax",@progbits
	.align	128
        .global         _Z16mergeSortInBlockPii
        .type           _Z16mergeSortInBlockPii,@function
        .size           _Z16mergeSortInBlockPii,(.L_x_44 - _Z16mergeSortInBlockPii)
        .other          _Z16mergeSortInBlockPii,@"STO_CUDA_ENTRY STV_DEFAULT"
_Z16mergeSortInBlockPii:
.text._Z16mergeSortInBlockPii:
[----:B------:R-:W-:Y:S01]  /*0000*/  LDC R1, c[0x0][0x37c] ;  /* 0x0000df00ff017b82 */ /* 0x000fe20000000800 */
[----:B------:R-:W0:Y:S01]  /*0010*/  S2R R0, SR_TID.X ;  /* 0x0000000000007919 */ /* 0x000e220000002100 */
[----:B------:R-:W1:Y:S01]  /*0020*/  LDCU UR4, c[0x0][0x388] ;  /* 0x00007100ff0477ac */ /* 0x000e620008000800 */
[----:B------:R-:W-:Y:S01]  /*0030*/  BSSY.RECONVERGENT B0, `(.L_x_20) ;  /* 0x0000012000007945 */ /* 0x000fe20003800200 */
[----:B------:R-:W2:Y:S01]  /*0040*/  LDCU.64 UR6, c[0x0][0x358] ;  /* 0x00006b00ff0677ac */ /* 0x000ea20008000a00 */
[----:B-1----:R-:W-:-:S05]  /*0050*/  IMAD.U32 R13, RZ, RZ, UR4 ;  /* 0x00000004ff0d7e24 */ /* 0x002fca000f8e00ff */
[----:B0-----:R-:W-:-:S13]  /*0060*/  ISETP.GE.AND P0, PT, R0, R13, PT ;  /* 0x0000000d0000720c */ /* 0x001fda0003f06270 */
[----:B--2---:R-:W-:Y:S05]  /*0070*/  @P0 BRA `(.L_x_21) ;  /* 0x0000000000340947 */ /* 0x004fea0003800000 */
[----:B------:R-:W0:Y:S01]  /*0080*/  S2R R3, SR_CgaCtaId ;  /* 0x0000000000037919 */ /* 0x000e220000008800 */
[----:B------:R-:W1:Y:S01]  /*0090*/  LDC R8, c[0x0][0x360] ;  /* 0x0000d800ff087b82 */ /* 0x000e620000000800 */
[----:B------:R-:W-:Y:S01]  /*00a0*/  MOV R2, 0x400 ;  /* 0x0000040000027802 */ /* 0x000fe20000000f00 */
[----:B------:R-:W-:-:S06]  /*00b0*/  IMAD.MOV.U32 R7, RZ, RZ, R0 ;  /* 0x000000ffff077224 */ /* 0x000fcc00078e0000 */
[----:B------:R-:W2:Y:S01]  /*00c0*/  LDC.64 R4, c[0x0][0x380] ;  /* 0x0000e000ff047b82 */ /* 0x000ea20000000a00 */
[----:B0-----:R-:W-:-:S07]  /*00d0*/  LEA R6, R3, R2, 0x18 ;  /* 0x0000000203067211 */ /* 0x001fce00078ec0ff */
.L_x_22:
[----:B0-2---:R-:W-:-:S06]  /*00e0*/  IMAD.WIDE R2, R7, 0x4, R4 ;  /* 0x0000000407027825 */ /* 0x005fcc00078e0204 */
[----:B------:R-:W2:Y:S01]  /*00f0*/  LDG.E R2, desc[UR6][R2.64] ;  /* 0x0000000602027981 */ /* 0x000ea2000c1e1900 */
[----:B------:R-:W-:Y:S01]  /*0100*/  IMAD R9, R7, 0x4, R6 ;  /* 0x0000000407097824 */ /* 0x000fe200078e0206 */
[----:B-1----:R-:W-:-:S04]  /*0110*/  IADD3 R7, PT, PT, R8, R7, RZ ;  /* 0x0000000708077210 */ /* 0x002fc80007ffe0ff */
[----:B------:R-:W-:Y:S01]  /*0120*/  ISETP.GE.AND P0, PT, R7, R13, PT ;  /* 0x0000000d0700720c */ /* 0x000fe20003f06270 */
[----:B--2---:R0:W-:-:S12]  /*0130*/  STS [R9], R2 ;  /* 0x0000000209007388 */ /* 0x0041d80000000800 */
[----:B------:R-:W-:Y:S05]  /*0140*/  @!P0 BRA `(.L_x_22) ;  /* 0xfffffffc00e48947 */ /* 0x000fea000383ffff */
.L_x_21:
[----:B------:R-:W-:Y:S05]  /*0150*/  BSYNC.RECONVERGENT B0 ;  /* 0x0000000000007941 */ /* 0x000fea0003800200 */
.L_x_20:
[----:B------:R-:W1:Y:S08]  /*0160*/  S2UR UR5, SR_CgaCtaId ;  /* 0x00000000000579c3 */ /* 0x000e700000008800 */
[----:B------:R-:W-:Y:S01]  /*0170*/  BAR.SYNC.DEFER_BLOCKING 0x0 ;  /* 0x0000000000007b1d */ /* 0x000fe20000010000 */
[----:B------:R-:W-:-:S05]  /*0180*/  ISETP.GE.AND P0, PT, R13, 0x2, PT ;  /* 0x000000020d00780c */ /* 0x000fca0003f06270 */
[----:B------:R-:W-:Y:S02]  /*0190*/  UMOV UR4, 0x400 ;  /* 0x0000040000047882 */ /* 0x000fe40000000000 */
[----:B-1----:R-:W-:-:S06]  /*01a0*/  ULEA UR9, UR5, UR4, 0x18 ;  /* 0x0000000405097291 */ /* 0x002fcc000f8ec0ff */
[----:B------:R-:W-:Y:S01]  /*01b0*/  IMAD.U32 R8, RZ, RZ, UR9 ;  /* 0x00000009ff087e24 */ /* 0x000fe2000f8e00ff */
[----:B------:R-:W-:Y:S06]  /*01c0*/  @!P0 BRA `(.L_x_23) ;  /* 0x0000000800948947 */ /* 0x000fec0003800000 */
[----:B------:R-:W-:Y:S01]  /*01d0*/  UIADD3 UR4, UPT, UPT, UR4, 0x2000, URZ ;  /* 0x0000200004047890 */ /* 0x000fe2000fffe0ff */
[----:B------:R-:W-:Y:S01]  /*01e0*/  BSSY.RECONVERGENT B1, `(.L_x_23) ;  /* 0x00000a3000017945 */ /* 0x000fe20003800200 */
[----:B0-----:R-:W-:Y:S01]  /*01f0*/  VIADD R2, R13, 0xffffffff ;  /* 0xffffffff0d027836 */ /* 0x001fe20000000000 */
[----:B------:R-:W-:Y:S01]  /*0200*/  LEA R3, R0, 0x1, 0x1 ;  /* 0x0000000100037811 */ /* 0x000fe200078e08ff */
[----:B------:R-:W-:Y:S01]  /*0210*/  ULEA UR4, UR5, UR4, 0x18 ;  /* 0x0000000405047291 */ /* 0x000fe2000f8ec0ff */
[----:B------:R-:W-:Y:S01]  /*0220*/  MOV R4, UR9 ;  /* 0x0000000900047c02 */ /* 0x000fe20008000f00 */
[----:B------:R-:W-:Y:S01]  /*0230*/  IMAD.MOV.U32 R5, RZ, RZ, 0x1 ;  /* 0x00000001ff057424 */ /* 0x000fe200078e00ff */
[----:B------:R-:W0:Y:S03]  /*0240*/  LDCU UR8, c[0x0][0x360] ;  /* 0x00006c00ff0877ac */ /* 0x000e260008000800 */
[----:B------:R-:W-:-:S07]  /*0250*/  IMAD.U32 R6, RZ, RZ, UR4 ;  /* 0x00000004ff067e24 */ /* 0x000fce000f8e00ff */
.L_x_40:
[----:B-1----:R-:W1:Y:S01]  /*0260*/  LDCU UR4, c[0x0][0x388] ;  /* 0x00007100ff0477ac */ /* 0x002e620008000800 */
[----:B------:R-:W-:Y:S01]  /*0270*/  SHF.L.U32 R7, R5, 0x1, RZ ;  /* 0x0000000105077819 */ /* 0x000fe200000006ff */
[----:B------:R-:W-:Y:S01]  /*0280*/  BSSY.RECONVERGENT B0, `(.L_x_24) ;  /* 0x0000092000007945 */ /* 0x000fe20003800200 */
[----:B------:R-:W-:Y:S01]  /*0290*/  IMAD.MOV.U32 R8, RZ, RZ, R6 ;  /* 0x000000ffff087224 */ /* 0x000fe200078e0006 */
[----:B------:R-:W-:Y:S02]  /*02a0*/  MOV R9, R4 ;  /* 0x0000000400097202 */ /* 0x000fe40000000f00 */
[----:B------:R-:W-:Y:S02]  /*02b0*/  IMAD R11, R0, R7, RZ ;  /* 0x00000007000b7224 */ /* 0x000fe400078e02ff */
[----:B-1----:R-:W-:-:S05]  /*02c0*/  IMAD.U32 R13, RZ, RZ, UR4 ;  /* 0x00000004ff0d7e24 */ /* 0x002fca000f8e00ff */
[----:B------:R-:W-:-:S13]  /*02d0*/  ISETP.GE.AND P0, PT, R11, R13, PT ;  /* 0x0000000d0b00720c */ /* 0x000fda0003f06270 */
[----:B--234-:R-:W-:Y:S05]  /*02e0*/  @P0 BRA `(.L_x_25) ;  /* 0x00000008002c0947 */ /* 0x01cfea0003800000 */
[----:B------:R-:W-:Y:S02]  /*02f0*/  VIADD R10, R5, 0xffffffff ;  /* 0xffffffff050a7836 */ /* 0x000fe40000000000 */
[----:B0-----:R-:W-:Y:S02]  /*0300*/  IMAD R12, R7, UR8, RZ ;  /* 0x00000008070c7c24 */ /* 0x001fe4000f8e02ff */
[----:B------:R-:W-:-:S07]  /*0310*/  IMAD R21, R3, R5, -0x1 ;  /* 0xffffffff03157424 */ /* 0x000fce00078e0205 */
.L_x_39:
[--C-:B------:R-:W-:Y:S01]  /*0320*/  IMAD.IADD R14, R10, 0x1, R11.reuse ;  /* 0x000000010a0e7824 */ /* 0x100fe200078e020b */
[----:B------:R-:W-:Y:S01]  /*0330*/  BSSY.RECONVERGENT B2, `(.L_x_26) ;  /* 0x0000021000027945 */ /* 0x000fe20003800200 */
[--C-:B------:R-:W-:Y:S02]  /*0340*/  IMAD.MOV.U32 R15, RZ, RZ, R11.reuse ;  /* 0x000000ffff0f7224 */ /* 0x100fe400078e000b */
[----:B--2---:R-:W-:Y:S01]  /*0350*/  IMAD.MOV.U32 R19, RZ, RZ, R11 ;  /* 0x000000ffff137224 */ /* 0x004fe200078e000b */
[----:B------:R-:W-:Y:S02]  /*0360*/  VIADDMNMX R13, R14, R5, R2, PT ;  /* 0x000000050e0d7246 */ /* 0x000fe40003800102 */
[----:B------:R-:W-:Y:S02]  /*0370*/  VIMNMX R26, PT, PT, R2, R14, PT ;  /* 0x0000000e021a7248 */ /* 0x000fe40003fe0100 */
[----:B------:R-:W-:Y:S02]  /*0380*/  ISETP.GE.AND P0, PT, R14, R13, PT ;  /* 0x0000000d0e00720c */ /* 0x000fe40003f06270 */
[----:B0--34-:R-:W-:-:S02]  /*0390*/  IADD3 R18, PT, PT, R26, 0x1, RZ ;  /* 0x000000011a127810 */ /* 0x019fc40007ffe0ff */
[----:B------:R-:W-:Y:S02]  /*03a0*/  ISETP.GT.OR P0, PT, R11, R26, P0 ;  /* 0x0000001a0b00720c */ /* 0x000fe40000704670 */
[----:B------:R-:W-:-:S11]  /*03b0*/  MOV R17, R18 ;  /* 0x0000001200117202 */ /* 0x000fd60000000f00 */
[----:B-1----:R-:W-:Y:S05]  /*03c0*/  @P0 BRA `(.L_x_27) ;  /* 0x00000000005c0947 */ /* 0x002fea0003800000 */
[----:B------:R-:W-:Y:S01]  /*03d0*/  IMAD R14, R11, 0x4, R6 ;  /* 0x000000040b0e7824 */ /* 0x000fe200078e0206 */
[----:B------:R-:W-:Y:S01]  /*03e0*/  MOV R17, R18 ;  /* 0x0000001200117202 */ /* 0x000fe20000000f00 */
[--C-:B------:R-:W-:Y:S02]  /*03f0*/  IMAD.MOV.U32 R19, RZ, RZ, R11.reuse ;  /* 0x000000ffff137224 */ /* 0x100fe400078e000b */
[----:B------:R-:W-:-:S07]  /*0400*/  IMAD.MOV.U32 R15, RZ, RZ, R11 ;  /* 0x000000ffff0f7224 */ /* 0x000fce00078e000b */
.L_x_28:
[----:B------:R-:W-:Y:S01]  /*0410*/  IMAD R16, R15, 0x4, R4 ;  /* 0x000000040f107824 */ /* 0x000fe200078e0204 */
[C---:B------:R-:W-:Y:S01]  /*0420*/  LEA R20, R17.reuse, R4, 0x2 ;  /* 0x0000000411147211 */ /* 0x040fe200078e10ff */
[----:B------:R-:W-:Y:S02]  /*0430*/  VIADD R24, R17, 0x1 ;  /* 0x0000000111187836 */ /* 0x000fe40000000000 */
[----:B------:R-:W-:Y:S02]  /*0440*/  VIADD R22, R15, 0x1 ;  /* 0x000000010f167836 */ /* 0x000fe40000000000 */
[----:B------:R-:W-:Y:S01]  /*0450*/  LDS R16, [R16] ;  /* 0x0000000010107984 */ /* 0x000fe20000000800 */
[----:B------:R-:W-:-:S03]  /*0460*/  VIADD R19, R19, 0x1 ;  /* 0x0000000113137836 */ /* 0x000fc60000000000 */
[----:B------:R-:W0:Y:S02]  /*0470*/  LDS R23, [R20] ;  /* 0x0000000014177984 */ /* 0x000e240000000800 */
[CC--:B0-----:R-:W-:Y:S02]  /*0480*/  ISETP.GT.AND P0, PT, R16.reuse, R23.reuse, PT ;  /* 0x000000171000720c */ /* 0x0c1fe40003f04270 */
[CC--:B------:R-:W-:Y:S02]  /*0490*/  ISETP.GT.AND P1, PT, R16.reuse, R23.reuse, PT ;  /* 0x000000171000720c */ /* 0x0c0fe40003f24270 */
[----:B------:R-:W-:-:S05]  /*04a0*/  VIMNMX R23, PT, PT, R16, R23, PT ;  /* 0x0000001710177248 */ /* 0x000fca0003fe0100 */
[----:B------:R0:W-:Y:S04]  /*04b0*/  STS [R14], R23 ;  /* 0x000000170e007388 */ /* 0x0001e80000000800 */
[----:B------:R-:W-:Y:S02]  /*04c0*/  @!P0 IMAD.MOV R24, RZ, RZ, R17 ;  /* 0x000000ffff188224 */ /* 0x000fe400078e0211 */
[----:B------:R-:W-:Y:S02]  /*04d0*/  @P1 IADD3 R22, PT, PT, R15, RZ, RZ ;  /* 0x000000ff0f161210 */ /* 0x000fe40007ffe0ff */
[----:B------:R-:W-:Y:S01]  /*04e0*/  IMAD.MOV.U32 R17, RZ, RZ, R24 ;  /* 0x000000ffff117224 */ /* 0x000fe200078e0018 */
[----:B------:R-:W-:Y:S02]  /*04f0*/  ISETP.GT.AND P0, PT, R24, R13, PT ;  /* 0x0000000d1800720c */ /* 0x000fe40003f04270 */
[----:B------:R-:W-:Y:S01]  /*0500*/  ISETP.LE.AND P1, PT, R22, R26, PT ;  /* 0x0000001a1600720c */ /* 0x000fe20003f23270 */
[----:B------:R-:W-:Y:S01]  /*0510*/  IMAD.MOV.U32 R15, RZ, RZ, R22 ;  /* 0x000000ffff0f7224 */ /* 0x000fe200078e0016 */
[----:B0-----:R-:W-:-:S11]  /*0520*/  IADD3 R14, PT, PT, R14, 0x4, RZ ;  /* 0x000000040e0e7810 */ /* 0x001fd60007ffe0ff */
[----:B------:R-:W-:Y:S05]  /*0530*/  @!P0 BRA P1, `(.L_x_28) ;  /* 0xfffffffc00b48947 */ /* 0x000fea000083ffff */
.L_x_27:
[----:B------:R-:W-:Y:S05]  /*0540*/  BSYNC.RECONVERGENT B2 ;  /* 0x0000000000027941 */ /* 0x000fea0003800200 */
.L_x_26:
[----:B------:R-:W-:Y:S01]  /*0550*/  ISETP.GT.AND P0, PT, R15, R26, PT ;  /* 0x0000001a0f00720c */ /* 0x000fe20003f04270 */
[----:B------:R-:W-:Y:S01]  /*0560*/  BSSY.RECONVERGENT B2, `(.L_x_29) ;  /* 0x000002f000027945 */ /* 0x000fe20003800200 */
[----:B------:R-:W-:Y:S02]  /*0570*/  VIADDMNMX R14, R21, R5, R2, PT ;  /* 0x00000005150e7246 */ /* 0x000fe40003800102 */
[----:B------:R-:W-:Y:S02]  /*0580*/  VIMNMX R16, PT, PT, R2, R21, PT ;  /* 0x0000001502107248 */ /* 0x000fe40003fe0100 */
[----:B------:R-:W-:-:S07]  /*0590*/  MOV R21, R19 ;  /* 0x0000001300157202 */ /* 0x000fce0000000f00 */
[----:B------:R-:W-:Y:S05]  /*05a0*/  @P0 BRA `(.L_x_30) ;  /* 0x0000000000a80947 */ /* 0x000fea0003800000 */
[--C-:B------:R-:W-:Y:S01]  /*05b0*/  IMAD.IADD R18, R18, 0x1, -R15.reuse ;  /* 0x0000000112127824 */ /* 0x100fe200078e0a0f */
[----:B------:R-:W-:Y:S01]  /*05c0*/  BSSY.RECONVERGENT B3, `(.L_x_31) ;  /* 0x0000018000037945 */ /* 0x000fe20003800200 */
[--C-:B------:R-:W-:Y:S02]  /*05d0*/  IMAD.IADD R21, R16, 0x1, -R15.reuse ;  /* 0x0000000110157824 */ /* 0x100fe400078e0a0f */
[----:B------:R-:W-:Y:S01]  /*05e0*/  IMAD.MOV.U32 R23, RZ, RZ, R15 ;  /* 0x000000ffff177224 */ /* 0x000fe200078e000f */
[----:B------:R-:W-:Y:S02]  /*05f0*/  LOP3.LUT P1, R20, R18, 0x3, RZ, 0xc0, !PT ;  /* 0x0000000312147812 */ /* 0x000fe4000782c0ff */
[----:B------:R-:W-:Y:S02]  /*0600*/  ISETP.GE.U32.AND P0, PT, R21, 0x3, PT ;  /* 0x000000031500780c */ /* 0x000fe40003f06070 */
[----:B------:R-:W-:-:S09]  /*0610*/  MOV R21, R19 ;  /* 0x0000001300157202 */ /* 0x000fd20000000f00 */
[----:B------:R-:W-:Y:S05]  /*0620*/  @!P1 BRA `(.L_x_32) ;  /* 0x0000000000449947 */ /* 0x000fea0003800000 */
[----:B------:R-:W-:Y:S01]  /*0630*/  IMAD R22, R15, 0x4, R4 ;  /* 0x000000040f167824 */ /* 0x000fe200078e0204 */
[----:B------:R-:W-:Y:S01]  /*0640*/  LEA R25, R19, R6, 0x2 ;  /* 0x0000000613197211 */ /* 0x000fe200078e10ff */
[----:B------:R-:W-:Y:S01]  /*0650*/  VIADD R23, R15, 0x1 ;  /* 0x000000010f177836 */ /* 0x000fe20000000000 */
[----:B------:R-:W-:Y:S01]  /*0660*/  ISETP.NE.AND P1, PT, R20, 0x1, PT ;  /* 0x000000011400780c */ /* 0x000fe20003f25270 */
[----:B------:R-:W-:Y:S01]  /*0670*/  VIADD R21, R19, 0x1 ;  /* 0x0000000113157836 */ /* 0x000fe20000000000 */
[----:B------:R-:W0:Y:S04]  /*0680*/  LDS R18, [R22] ;  /* 0x0000000016127984 */ /* 0x000e280000000800 */
[----:B0-----:R0:W-:Y:S07]  /*0690*/  STS [R25], R18 ;  /* 0x0000001219007388 */ /* 0x0011ee0000000800 */
[----:B------:R-:W-:Y:S05]  /*06a0*/  @!P1 BRA `(.L_x_32) ;  /* 0x0000000000249947 */ /* 0x000fea0003800000 */
[----:B0-----:R-:W0:Y:S01]  /*06b0*/  LDS R18, [R22+0x4] ;  /* 0x0000040016127984 */ /* 0x001e220000000800 */
[----:B------:R-:W-:Y:S01]  /*06c0*/  ISETP.NE.AND P1, PT, R20, 0x2, PT ;  /* 0x000000021400780c */ /* 0x000fe20003f25270 */
[----:B------:R-:W-:Y:S01]  /*06d0*/  VIADD R23, R15, 0x2 ;  /* 0x000000020f177836 */ /* 0x000fe20000000000 */
[----:B------:R-:W-:-:S11]  /*06e0*/  IADD3 R21, PT, PT, R19, 0x2, RZ ;  /* 0x0000000213157810 */ /* 0x000fd60007ffe0ff */
[----:B------:R-:W-:Y:S01]  /*06f0*/  @P1 VIADD R21, R19, 0x3 ;  /* 0x0000000313151836 */ /* 0x000fe20000000000 */
[----:B------:R-:W-:Y:S01]  /*0700*/  @P1 IADD3 R23, PT, PT, R15, 0x3, RZ ;  /* 0x000000030f171810 */ /* 0x000fe20007ffe0ff */
[----:B0-----:R-:W-:Y:S04]  /*0710*/  STS [R25+0x4], R18 ;  /* 0x0000041219007388 */ /* 0x001fe80000000800 */
[----:B------:R-:W0:Y:S04]  /*0720*/  @P1 LDS R20, [R22+0x8] ;  /* 0x0000080016141984 */ /* 0x000e280000000800 */
[----:B0-----:R1:W-:Y:S02]  /*0730*/  @P1 STS [R25+0x8], R20 ;  /* 0x0000081419001388 */ /* 0x0013e40000000800 */
.L_x_32:
[----:B------:R-:W-:Y:S05]  /*0740*/  BSYNC.RECONVERGENT B3 ;  /* 0x0000000000037941 */ /* 0x000fea0003800200 */
.L_x_31:
[----:B------:R-:W-:Y:S05]  /*0750*/  @!P0 BRA `(.L_x_30) ;  /* 0x00000000003c8947 */ /* 0x000fea0003800000 */
.L_x_33:
[C---:B------:R-:W-:Y:S01]  /*0760*/  IMAD R15, R23.reuse, 0x4, R4 ;  /* 0x00000004170f7824 */ /* 0x040fe200078e0204 */
[----:B01----:R-:W-:Y:S01]  /*0770*/  IADD3 R25, PT, PT, R23, 0x3, RZ ;  /* 0x0000000317197810 */ /* 0x003fe20007ffe0ff */
[C---:B--2---:R-:W-:Y:S02]  /*0780*/  IMAD R19, R21.reuse, 0x4, R6 ;  /* 0x0000000415137824 */ /* 0x044fe400078e0206 */
[----:B------:R-:W-:Y:S01]  /*0790*/  VIADD R21, R21, 0x4 ;  /* 0x0000000415157836 */ /* 0x000fe20000000000 */
[----:B------:R-:W0:Y:S01]  /*07a0*/  LDS R18, [R15] ;  /* 0x000000000f127984 */ /* 0x000e220000000800 */
[----:B------:R-:W-:Y:S01]  /*07b0*/  ISETP.NE.AND P0, PT, R25, R16, PT ;  /* 0x000000101900720c */ /* 0x000fe20003f05270 */
[----:B------:R-:W-:Y:S02]  /*07c0*/  VIADD R23, R23, 0x4 ;  /* 0x0000000417177836 */ /* 0x000fe40000000000 */
[----:B0-----:R-:W-:Y:S04]  /*07d0*/  STS [R19], R18 ;  /* 0x0000001213007388 */ /* 0x001fe80000000800 */
[----:B------:R-:W0:Y:S04]  /*07e0*/  LDS R20, [R15+0x4] ;  /* 0x000004000f147984 */ /* 0x000e280000000800 */
[----:B0-----:R-:W-:Y:S04]  /*07f0*/  STS [R19+0x4], R20 ;  /* 0x0000041413007388 */ /* 0x001fe80000000800 */
[----:B------:R-:W0:Y:S04]  /*0800*/  LDS R22, [R15+0x8] ;  /* 0x000008000f167984 */ /* 0x000e280000000800 */
[----:B0-----:R-:W-:Y:S04]  /*0810*/  STS [R19+0x8], R22 ;  /* 0x0000081613007388 */ /* 0x001fe80000000800 */
[----:B------:R-:W0:Y:S04]  /*0820*/  LDS R24, [R15+0xc] ;  /* 0x00000c000f187984 */ /* 0x000e280000000800 */
[----:B0-----:R2:W-:Y:S01]  /*0830*/  STS [R19+0xc], R24 ;  /* 0x00000c1813007388 */ /* 0x0015e20000000800 */
[----:B------:R-:W-:Y:S05]  /*0840*/  @P0 BRA `(.L_x_33) ;  /* 0xfffffffc00c40947 */ /* 0x000fea000383ffff */
.L_x_30:
[----:B------:R-:W-:Y:S05]  /*0850*/  BSYNC.RECONVERGENT B2 ;  /* 0x0000000000027941 */ /* 0x000fea0003800200 */
.L_x_29:
[----:B------:R-:W-:Y:S01]  /*0860*/  ISETP.GT.AND P0, PT, R17, R13, PT ;  /* 0x0000000d1100720c */ /* 0x000fe20003f04270 */
[----:B------:R-:W-:-:S12]  /*0870*/  BSSY.RECONVERGENT B2, `(.L_x_34) ;  /* 0x000002c000027945 */ /* 0x000fd80003800200 */
[----:B------:R-:W-:Y:S05]  /*0880*/  @P0 BRA `(.L_x_35) ;  /* 0x0000000000a80947 */ /* 0x000fea0003800000 */
[-C--:B------:R-:W-:Y:S01]  /*0890*/  IADD3 R15, PT, PT, R14, -R17.reuse, RZ ;  /* 0x800000110e0f7210 */ /* 0x080fe20007ffe0ff */
[----:B------:R-:W-:Y:S03]  /*08a0*/  BSSY.RECONVERGENT B3, `(.L_x_36) ;  /* 0x0000018000037945 */ /* 0x000fe60003800200 */
[C---:B------:R-:W-:Y:S01]  /*08b0*/  ISETP.GE.U32.AND P0, PT, R15.reuse, 0x3, PT ;  /* 0x000000030f00780c */ /* 0x040fe20003f06070 */
[----:B------:R-:W-:Y:S01]  /*08c0*/  VIADD R13, R15, 0x1 ;  /* 0x000000010f0d7836 */ /* 0x000fe20000000000 */
[----:B------:R-:W-:-:S04]  /*08d0*/  MOV R15, R17 ;  /* 0x00000011000f7202 */ /* 0x000fc80000000f00 */
[----:B0-----:R-:W-:Y:S01]  /*08e0*/  LOP3.LUT P1, R18, R13, 0x3, RZ, 0xc0, !PT ;  /* 0x000000030d127812 */ /* 0x001fe2000782c0ff */
[----:B------:R-:W-:-:S12]  /*08f0*/  IMAD.MOV.U32 R13, RZ, RZ, R21 ;  /* 0x000000ffff0d7224 */ /* 0x000fd800078e0015 */
[----:B------:R-:W-:Y:S05]  /*0900*/  @!P1 BRA `(.L_x_37) ;  /* 0x0000000000449947 */ /* 0x000fea0003800000 */
[----:B--2---:R-:W-:Y:S01]  /*0910*/  IMAD R19, R17, 0x4, R4 ;  /* 0x0000000411137824 */ /* 0x004fe200078e0204 */
[----:B------:R-:W-:Y:S01]  /*0920*/  ISETP.NE.AND P1, PT, R18, 0x1, PT ;  /* 0x000000011200780c */ /* 0x000fe20003f25270 */
[----:B------:R-:W-:Y:S01]  /*0930*/  IMAD R23, R21, 0x4, R6 ;  /* 0x0000000415177824 */ /* 0x000fe200078e0206 */
[----:B------:R-:W-:Y:S01]  /*0940*/  IADD3 R15, PT, PT, R17, 0x1, RZ ;  /* 0x00000001110f7810 */ /* 0x000fe20007ffe0ff */
[----:B------:R-:W-:Y:S01]  /*0950*/  VIADD R13, R21, 0x1 ;  /* 0x00000001150d7836 */ /* 0x000fe20000000000 */
[----:B------:R-:W0:Y:S04]  /*0960*/  LDS R16, [R19] ;  /* 0x0000000013107984 */ /* 0x000e280000000800 */
[----:B0-----:R0:W-:Y:S05]  /*0970*/  STS [R23], R16 ;  /* 0x0000001017007388 */ /* 0x0011ea0000000800 */
[----:B------:R-:W-:Y:S05]  /*0980*/  @!P1 BRA `(.L_x_37) ;  /* 0x0000000000249947 */ /* 0x000fea0003800000 */
[----:B0-----:R-:W0:Y:S01]  /*0990*/  LDS R16, [R19+0x4] ;  /* 0x0000040013107984 */ /* 0x001e220000000800 */
[----:B------:R-:W-:Y:S01]  /*09a0*/  ISETP.NE.AND P1, PT, R18, 0x2, PT ;  /* 0x000000021200780c */ /* 0x000fe20003f25270 */
[----:B------:R-:W-:Y:S01]  /*09b0*/  VIADD R15, R17, 0x2 ;  /* 0x00000002110f7836 */ /* 0x000fe20000000000 */
[----:B------:R-:W-:-:S11]  /*09c0*/  IADD3 R13, PT, PT, R21, 0x2, RZ ;  /* 0x00000002150d7810 */ /* 0x000fd60007ffe0ff */
[----:B------:R-:W-:Y:S02]  /*09d0*/  @P1 VIADD R15, R17, 0x3 ;  /* 0x00000003110f1836 */ /* 0x000fe40000000000 */
[----:B------:R-:W-:Y:S01]  /*09e0*/  @P1 VIADD R13, R21, 0x3 ;  /* 0x00000003150d1836 */ /* 0x000fe20000000000 */
[----:B0-----:R-:W-:Y:S04]  /*09f0*/  STS [R23+0x4], R16 ;  /* 0x0000041017007388 */ /* 0x001fe80000000800 */
[----:B------:R-:W0:Y:S04]  /*0a00*/  @P1 LDS R18, [R19+0x8] ;  /* 0x0000080013121984 */ /* 0x000e280000000800 */
[----:B0-----:R3:W-:Y:S02]  /*0a10*/  @P1 STS [R23+0x8], R18 ;  /* 0x0000081217001388 */ /* 0x0017e40000000800 */
.L_x_37:
[----:B------:R-:W-:Y:S05]  /*0a20*/  BSYNC.RECONVERGENT B3 ;  /* 0x0000000000037941 */ /* 0x000fea0003800200 */
.L_x_36:
[----:B------:R-:W-:Y:S05]  /*0a30*/  @!P0 BRA `(.L_x_35) ;  /* 0x00000000003c8947 */ /* 0x000fea0003800000 */
.L_x_38:
[----:B0-----:R-:W-:Y:S01]  /*0a40*/  LEA R16, R15, R4, 0x2 ;  /* 0x000000040f107211 */ /* 0x001fe200078e10ff */
[C---:B---34-:R-:W-:Y:S01]  /*0a50*/  IMAD R18, R13.reuse, 0x4, R6 ;  /* 0x000000040d127824 */ /* 0x058fe200078e0206 */
[----:B------:R-:W-:Y:S01]  /*0a60*/  IADD3 R13, PT, PT, R13, 0x4, RZ ;  /* 0x000000040d0d7810 */ /* 0x000fe20007ffe0ff */
[C---:B------:R-:W-:Y:S02]  /*0a70*/  VIADD R21, R15.reuse, 0x3 ;  /* 0x000000030f157836 */ /* 0x040fe40000000000 */
[----:B------:R-:W0:Y:S01]  /*0a80*/  LDS R17, [R16] ;  /* 0x0000000010117984 */ /* 0x000e220000000800 */
[----:B------:R-:W-:Y:S02]  /*0a90*/  VIADD R15, R15, 0x4 ;  /* 0x000000040f0f7836 */ /* 0x000fe40000000000 */
[----:B------:R-:W-:Y:S01]  /*0aa0*/  ISETP.NE.AND P0, PT, R21, R14, PT ;  /* 0x0000000e1500720c */ /* 0x000fe20003f05270 */
[----:B0-----:R-:W-:Y:S04]  /*0ab0*/  STS [R18], R17 ;  /* 0x0000001112007388 */ /* 0x001fe80000000800 */
[----:B--2---:R-:W0:Y:S04]  /*0ac0*/  LDS R19, [R16+0x4] ;  /* 0x0000040010137984 */ /* 0x004e280000000800 */
[----:B0-----:R-:W-:Y:S04]  /*0ad0*/  STS [R18+0x4], R19 ;  /* 0x0000041312007388 */ /* 0x001fe80000000800 */
[----:B------:R-:W0:Y:S04]  /*0ae0*/  LDS R23, [R16+0x8] ;  /* 0x0000080010177984 */ /* 0x000e280000000800 */
[----:B0-----:R-:W-:Y:S04]  /*0af0*/  STS [R18+0x8], R23 ;  /* 0x0000081712007388 */ /* 0x001fe80000000800 */
[----:B-1----:R-:W0:Y:S04]  /*0b00*/  LDS R25, [R16+0xc] ;  /* 0x00000c0010197984 */ /* 0x002e280000000800 */
[----:B0-----:R4:W-:Y:S01]  /*0b10*/  STS [R18+0xc], R25 ;  /* 0x00000c1912007388 */ /* 0x0019e20000000800 */
[----:B------:R-:W-:Y:S05]  /*0b20*/  @P0 BRA `(.L_x_38) ;  /* 0xfffffffc00c40947 */ /* 0x000fea000383ffff */
.L_x_35:
[----:B------:R-:W-:Y:S05]  /*0b30*/  BSYNC.RECONVERGENT B2 ;  /* 0x0000000000027941 */ /* 0x000fea0003800200 */
.L_x_34:
[----:B------:R-:W5:Y:S01]  /*0b40*/  LDCU UR4, c[0x0][0x388] ;  /* 0x00007100ff0477ac */ /* 0x000f620008000800 */
[----:B------:R-:W-:-:S04]  /*0b50*/  IMAD.IADD R11, R12, 0x1, R11 ;  /* 0x000000010c0b7824 */ /* 0x000fc800078e020b */
[----:B------:R-:W-:Y:S01]  /*0b60*/  IMAD.IADD R21, R10, 0x1, R11 ;  /* 0x000000010a157824 */ /* 0x000fe200078e020b */
[----:B-----5:R-:W-:-:S04]  /*0b70*/  MOV R13, UR4 ;  /* 0x00000004000d7c02 */ /* 0x020fc80008000f00 */
[----:B------:R-:W-:-:S13]  /*0b80*/  ISETP.GE.AND P0, PT, R11, R13, PT ;  /* 0x0000000d0b00720c */ /* 0x000fda0003f06270 */
[----:B------:R-:W-:Y:S05]  /*0b90*/  @!P0 BRA `(.L_x_39) ;  /* 0xfffffff400e08947 */ /* 0x000fea000383ffff */
.L_x_25:
[----:B0-----:R-:W-:Y:S05]  /*0ba0*/  BSYNC.RECONVERGENT B0 ;  /* 0x0000000000007941 */ /* 0x001fea0003800200 */
.L_x_24:
[----:B------:R-:W-:Y:S01]  /*0bb0*/  BAR.SYNC.DEFER_BLOCKING 0x0 ;  /* 0x0000000000007b1d */ /* 0x000fe20000010000 */
[----:B------:R-:W-:Y:S01]  /*0bc0*/  ISETP.GE.AND P0, PT, R7, R13, PT ;  /* 0x0000000d0700720c */ /* 0x000fe20003f06270 */
[----:B------:R-:W-:Y:S01]  /*0bd0*/  IMAD.MOV.U32 R5, RZ, RZ, R7 ;  /* 0x000000ffff057224 */ /* 0x000fe200078e0007 */
[----:B------:R-:W-:Y:S01]  /*0be0*/  MOV R4, R6 ;  /* 0x0000000600047202 */ /* 0x000fe20000000f00 */
[----:B------:R-:W-:-:S10]  /*0bf0*/  IMAD.MOV.U32 R6, RZ, RZ, R9 ;  /* 0x000000ffff067224 */ /* 0x000fd400078e0009 */
[----:B------:R-:W-:Y:S05]  /*0c00*/  @!P0 BRA `(.L_x_40) ;  /* 0xfffffff400948947 */ /* 0x000fea000383ffff */
[----:B------:R-:W-:Y:S05]  /*0c10*/  BSYNC.RECONVERGENT B1 ;  /* 0x0000000000017941 */ /* 0x000fea0003800200 */
.L_x_23:
[----:B------:R-:W-:-:S13]  /*0c20*/  ISETP.GE.AND P0, PT, R0, R13, PT ;  /* 0x0000000d0000720c */ /* 0x000fda0003f06270 */
[----:B------:R-:W-:Y:S05]  /*0c30*/  @P0 EXIT ;  /* 0x000000000000094d */ /* 0x000fea0003800000 */
[----:B------:R-:W0:Y:S01]  /*0c40*/  LDC.64 R4, c[0x0][0x380] ;  /* 0x0000e000ff047b82 */ /* 0x000e220000000a00 */
[----:B------:R-:W0:Y:S02]  /*0c50*/  LDCU UR4, c[0x0][0x360] ;  /* 0x00006c00ff0477ac */ /* 0x000e240008000800 */
.L_x_41:
[C---:B------:R-:W-:Y:S02]  /*0c60*/  IMAD R6, R0.reuse, 0x4, R8 ;  /* 0x0000000400067824 */ /* 0x040fe400078e0208 */
[C---:B0-----:R-:W-:Y:S01]  /*0c70*/  IMAD.WIDE R2, R0.reuse, 0x4, R4 ;  /* 0x0000000400027825 */ /* 0x041fe200078e0204 */
[----:B------:R-:W-:Y:S02]  /*0c80*/  IADD3 R0, PT, PT, R0, UR4, RZ ;  /* 0x0000000400007c10 */ /* 0x000fe4000fffe0ff */
[----:B------:R-:W0:Y:S02]  /*0c90*/  LDS R7, [R6] ;  /* 0x0000000006077984 */ /* 0x000e240000000800 */
[----:B------:R-:W-:Y:S02]  /*0ca0*/  ISETP.GE.AND P0, PT, R0, R13, PT ;  /* 0x0000000d0000720c */ /* 0x000fe40003f06270 */
[----:B0-----:R0:W-:Y:S11]  /*0cb0*/  STG.E desc[UR6][R2.64], R7 ;  /* 0x0000000702007986 */ /* 0x0011f6000c101906 */
[----:B------:R-:W-:Y:S05]  /*0cc0*/  @!P0 BRA `(.L_x_41) ;  /* 0xfffffffc00e48947 */ /* 0x000fea000383ffff */
[----:B------:R-:W-:Y:S05]  /*0cd0*/  EXIT ;  /* 0x000000000000794d */ /* 0x000fea0003800000 */
.L_x_42:
        /* <DEDUP_REMOVED lines=10> */
.L_x_44:


//--------------------- .nv.shared.reserved.0     --------------------------
	.section	.nv.shared.reserved.0,"aw",@nobits
	.weak		__nv_reservedSMEM_offset_0_alias
	.size		__nv_reservedSMEM_offset_0_alias, 0, 64
	.other		__nv_reservedSMEM_offset_0_alias,@"STO_CUDA_RESERVED_SHARED STV_DEFAULT"
__nv_reservedSMEM_offset_0_alias:
	.zero		0
	.zero		64


//--------------------- .nv.shared._Z16mergeSortInBlockPii --------------------------
	.section	.nv.shared._Z16mergeSortInBlockPii,"aw",@nobits
	.sectionflags	@""
	.align	4
.nv.shared._Z16mergeSortInBlockPii:
	.zero		17408


//--------------------- .nv.constant0._Z15mergeBlockPairsPiS_ii --------------------------
	.section	.nv.constant0._Z15mergeBlockPairsPiS_ii,"a",@progbits
	.sectionflags	@""
	.align	4
.nv.constant0._Z15mergeBlockPairsPiS_ii:
	.zero		920


//--------------------- .nv.constant0._Z16mergeSortInBlockPii --------------------------
	.section	.nv.constant0._Z16mergeSortInBlockPii,"a",@progbits
	.sectionflags	@""
	.align	4
.nv.constant0._Z16mergeSortInBlockPii:
	.zero		908


//--------------------- SYMBOLS --------------------------

	.type		.nv.reservedSmem.offset0,@object
	.size		.nv.reservedSmem.offset0,0x4
	.type		.nv.reservedSmem.cap,@object
	.size		.nv.reservedSmem.cap,0x4
